def gluon_tcgen05(
    a_ptr,
    b_ptr,
    c_ptr,
    M,
    N,
    K,
    stride_am,
    stride_bk,
    stride_cm,
    BLOCK_M: gl.constexpr,
    BLOCK_N: gl.constexpr,
    BLOCK_K: gl.constexpr,
    DTYPE: gl.constexpr,
    A_LAYOUT: gl.constexpr,
    B_LAYOUT: gl.constexpr,
    C_LAYOUT: gl.constexpr,
    B_SHAPE: gl.constexpr,
    TMEM_LAYOUT: gl.constexpr,
    TMEM_REG: gl.constexpr,
    TRANS_B: gl.constexpr,
    NUM_BUFFERS: gl.constexpr,
):
    a_desc = tma.make_tensor_descriptor(
        a_ptr, [M, K], [stride_am, 1], [BLOCK_M, BLOCK_K], A_LAYOUT
    )
    b_desc = tma.make_tensor_descriptor(
        b_ptr,
        [N, K] if TRANS_B else [K, N],
        [stride_bk, 1],
        B_SHAPE,
        B_LAYOUT,
    )
    c_desc = tma.make_tensor_descriptor(
        c_ptr, [M, N], [stride_cm, 1], [BLOCK_M, BLOCK_N], C_LAYOUT
    )

    a_bufs = gl.allocate_shared_memory(
        DTYPE, [NUM_BUFFERS, BLOCK_M, BLOCK_K], A_LAYOUT
    )
    b_bufs = gl.allocate_shared_memory(DTYPE, [NUM_BUFFERS] + B_SHAPE, B_LAYOUT)

    pid_m = gl.program_id(0)
    pid_n = gl.program_id(1)
    off_m = pid_m * BLOCK_M
    off_n = pid_n * BLOCK_N

    tma_bars = gl.allocate_shared_memory(
        gl.int64, [NUM_BUFFERS, 1], mbarrier.MBarrierLayout()
    )
    mma_bars = gl.allocate_shared_memory(
        gl.int64, [NUM_BUFFERS, 1], mbarrier.MBarrierLayout()
    )
    for i in gl.static_range(NUM_BUFFERS):
        mbarrier.init(tma_bars.index(i), count=1)
        mbarrier.init(mma_bars.index(i), count=1)

    acc_tmem = allocate_tensor_memory(gl.float32, [BLOCK_M, BLOCK_N], TMEM_LAYOUT)
    idx = 0
    phase = 0
    use_acc = False
    for k in range(0, K, BLOCK_K):
        a = a_bufs.index(idx)
        b = b_bufs.index(idx)
        tma_bar = tma_bars.index(idx)
        mma_bar = mma_bars.index(idx)
        mbarrier.expect(
            tma_bar, a_desc.block_type.nbytes + b_desc.block_type.nbytes
        )
        tma.async_copy_global_to_shared(a_desc, [off_m, k], tma_bar, a)
        tma.async_copy_global_to_shared(
            b_desc, [off_n, k] if TRANS_B else [k, off_n], tma_bar, b
        )
        mbarrier.wait(tma_bar, phase=phase)

        if TRANS_B:
            b = b.permute((1, 0))
        tcgen05_mma(a, b, acc_tmem, use_acc=use_acc)
        tcgen05_commit(mma_bar)
        mbarrier.wait(mma_bar, phase=phase)
        use_acc = True

        idx += 1
        if idx == NUM_BUFFERS:
            idx = 0
            phase ^= 1

    for i in gl.static_range(NUM_BUFFERS):
        mbarrier.invalidate(tma_bars.index(i))
        mbarrier.invalidate(mma_bars.index(i))

    acc = acc_tmem.load(TMEM_REG)
    c_smem = gl.allocate_shared_memory(DTYPE, [BLOCK_M, BLOCK_N], C_LAYOUT)
    c_smem.store(acc.to(DTYPE))
    fence_async_shared()
    tma.async_copy_shared_to_global(c_desc, [off_m, off_n], c_smem)
    tma.store_wait(pendings=0)

# config = {"BLOCK_K": 32, "BLOCK_M": 64, "BLOCK_N": 64, "arch": "sm_100", "dtype": "fp8e4m3", "num_buffers": 1, "num_warps": 4, "trans_b": 0}
# arch = sm_100


// ===== COMPILED SASS (sm_100a) =====

	.target	sm_100a

	.elftype	@"ET_EXEC"


//--------------------- .note.nv.tkinfo           --------------------------
	.section	.note.nv.tkinfo,"",@"SHT_NOTE"
	.sectionflags	@"SHF_NOTE_NV_TKINFO"
	.tkinfo
        /*0018*/ 	.word	0x00000081
        /*0030*/ 	.string	""
        /*0030*/ 	.string	"ptxas-blackwell"
        /*0030*/ 	.string	"Cuda compilation tools, release 12.9, V12.9.86"
        /*0030*/ 	.string	"Build cuda_12.9.r12.9/compiler.36037853_0"
        /*0030*/ 	.string	"-v  -suppress-debug-info  -lineinfo  -arch sm_100a "



//--------------------- .note.nv.cuver            --------------------------
	.section	.note.nv.cuver,"",@"SHT_NOTE"
	.sectionflags	@"SHF_NOTE_NV_CUVER"
        /*0018*/ 	.short	0x0001
        /*001a*/ 	.short	0x0064
        /*001c*/ 	.short	0x0001
        /*001e*/ 	.short	0x0000
        /*0020*/ 	.short	0x0001
        /*0022*/ 	.short	0x0000


//--------------------- .nv.info                  --------------------------
	.section	.nv.info,"",@"SHT_CUDA_INFO"
	.align	4


	//----- nvinfo : EIATTR_REGCOUNT
	.align		4
        /*0000*/ 	.byte	0x04, 0x2f
        /*0002*/ 	.short	(.L_4 - .L_3)
	.align		4
.L_3:
        /*0004*/ 	.word	index@(gluon_tcgen05)
        /*0008*/ 	.word	0x00000027


	//----- nvinfo : EIATTR_FRAME_SIZE
	.align		4
.L_4:
        /*000c*/ 	.byte	0x04, 0x11
        /*000e*/ 	.short	(.L_6 - .L_5)
	.align		4
.L_5:
        /*0010*/ 	.word	index@($__internal_2_$__cuda_sm10x_tcgen05_guardrail_trap_unallocated_columns_being_dealloced)
        /*0014*/ 	.word	0x00000000


	//----- nvinfo : EIATTR_FRAME_SIZE
	.align		4
.L_6:
        /*0018*/ 	.byte	0x04, 0x11
        /*001a*/ 	.short	(.L_8 - .L_7)
	.align		4
.L_7:
        /*001c*/ 	.word	index@($__internal_1_$__cuda_sm10x_tcgen05_guardrail_trap_phase_invalid_during_alloc)
        /*0020*/ 	.word	0x00000000


	//----- nvinfo : EIATTR_FRAME_SIZE
	.align		4
.L_8:
        /*0024*/ 	.byte	0x04, 0x11
        /*0026*/ 	.short	(.L_10 - .L_9)
	.align		4
.L_9:
        /*0028*/ 	.word	index@($__internal_0_$__cuda_sm10x_tcgen05_guardrail_trap_col_being_dealloced_not_returned_by_alloc)
        /*002c*/ 	.word	0x00000000


	//----- nvinfo : EIATTR_FRAME_SIZE
	.align		4
.L_10:
        /*0030*/ 	.byte	0x04, 0x11
        /*0032*/ 	.short	(.L_12 - .L_11)
	.align		4
.L_11:
        /*0034*/ 	.word	index@(gluon_tcgen05)
        /*0038*/ 	.word	0x00000000


	//----- nvinfo : EIATTR_MIN_STACK_SIZE
	.align		4
.L_12:
        /*003c*/ 	.byte	0x04, 0x12
        /*003e*/ 	.short	(.L_14 - .L_13)
	.align		4
.L_13:
        /*0040*/ 	.word	index@(gluon_tcgen05)
        /*0044*/ 	.word	0x00000000
.L_14:


//--------------------- .nv.info.gluon_tcgen05    --------------------------
	.section	.nv.info.gluon_tcgen05,"",@"SHT_CUDA_INFO"
	.sectionflags	@""
	.align	4


	//----- nvinfo : EIATTR_CUDA_API_VERSION
	.align		4
        /*0000*/ 	.byte	0x04, 0x37
        /*0002*/ 	.short	(.L_16 - .L_15)
.L_15:
        /*0004*/ 	.word	0x00000081


	//----- nvinfo : EIATTR_KPARAM_INFO
	.align		4
.L_16:
        /*0008*/ 	.byte	0x04, 0x17
        /*000a*/ 	.short	(.L_18 - .L_17)
.L_17:
        /*000c*/ 	.word	0x00000000
        /*0010*/ 	.short	0x000a
        /*0012*/ 	.short	0x0048
        /*0014*/ 	.byte	0x00, 0xf4, 0x21, 0x00


	//----- nvinfo : EIATTR_KPARAM_INFO
	.align		4
.L_18:
        /*0018*/ 	.byte	0x04, 0x17
        /*001a*/ 	.short	(.L_20 - .L_19)
.L_19:
        /*001c*/ 	.word	0x00000000
        /*0020*/ 	.short	0x0009
        /*0022*/ 	.short	0x0040
        /*0024*/ 	.byte	0x00, 0xf4, 0x21, 0x00


	//----- nvinfo : EIATTR_KPARAM_INFO
	.align		4
.L_20:
        /*0028*/ 	.byte	0x04, 0x17
        /*002a*/ 	.short	(.L_22 - .L_21)
.L_21:
        /*002c*/ 	.word	0x00000000
        /*0030*/ 	.short	0x0008
        /*0032*/ 	.short	0x0038
        /*0034*/ 	.byte	0x00, 0xf0, 0x21, 0x00


	//----- nvinfo : EIATTR_KPARAM_INFO
	.align		4
.L_22:
        /*0038*/ 	.byte	0x04, 0x17
        /*003a*/ 	.short	(.L_24 - .L_23)
.L_23:
        /*003c*/ 	.word	0x00000000
        /*0040*/ 	.short	0x0007
        /*0042*/ 	.short	0x0030
        /*0044*/ 	.byte	0x00, 0xf0, 0x21, 0x00


	//----- nvinfo : EIATTR_KPARAM_INFO
	.align		4
.L_24:
        /*0048*/ 	.byte	0x04, 0x17
        /*004a*/ 	.short	(.L_26 - .L_25)
.L_25:
        /*004c*/ 	.word	0x00000000
        /*0050*/ 	.short	0x0006
        /*0052*/ 	.short	0x0028
        /*0054*/ 	.byte	0x00, 0xf0, 0x21, 0x00


	//----- nvinfo : EIATTR_KPARAM_INFO
	.align		4
.L_26:
        /*0058*/ 	.byte	0x04, 0x17
        /*005a*/ 	.short	(.L_28 - .L_27)
.L_27:
        /*005c*/ 	.word	0x00000000
        /*0060*/ 	.short	0x0005
        /*0062*/ 	.short	0x0020
        /*0064*/ 	.byte	0x00, 0xf0, 0x11, 0x00


	//----- nvinfo : EIATTR_KPARAM_INFO
	.align		4
.L_28:
        /*0068*/ 	.byte	0x04, 0x17
        /*006a*/ 	.short	(.L_30 - .L_29)
.L_29:
        /*006c*/ 	.word	0x00000000
        /*0070*/ 	.short	0x0004
        /*0072*/ 	.short	0x001c
        /*0074*/ 	.byte	0x00, 0xf0, 0x11, 0x00


	//----- nvinfo : EIATTR_KPARAM_INFO
	.align		4
.L_30:
        /*0078*/ 	.byte	0x04, 0x17
        /*007a*/ 	.short	(.L_32 - .L_31)
.L_31:
        /*007c*/ 	.word	0x00000000
        /*0080*/ 	.short	0x0003
        /*0082*/ 	.short	0x0018
        /*0084*/ 	.byte	0x00, 0xf0, 0x11, 0x00


	//----- nvinfo : EIATTR_KPARAM_INFO
	.align		4
.L_32:
        /*0088*/ 	.byte	0x04, 0x17
        /*008a*/ 	.short	(.L_34 - .L_33)
.L_33:
        /*008c*/ 	.word	0x00000000
        /*0090*/ 	.short	0x0002
        /*0092*/ 	.short	0x0010
        /*0094*/ 	.byte	0x00, 0xf4, 0x21, 0x00


	//----- nvinfo : EIATTR_KPARAM_INFO
	.align		4
.L_34:
        /*0098*/ 	.byte	0x04, 0x17
        /*009a*/ 	.short	(.L_36 - .L_35)
.L_35:
        /*009c*/ 	.word	0x00000000
        /*00a0*/ 	.short	0x0001
        /*00a2*/ 	.short	0x0008
        /*00a4*/ 	.byte	0x00, 0xf4, 0x21, 0x00


	//----- nvinfo : EIATTR_KPARAM_INFO
	.align		4
.L_36:
        /*00a8*/ 	.byte	0x04, 0x17
        /*00aa*/ 	.short	(.L_38 - .L_37)
.L_37:
        /*00ac*/ 	.word	0x00000000
        /*00b0*/ 	.short	0x0000
        /*00b2*/ 	.short	0x0000
        /*00b4*/ 	.byte	0x00, 0xf4, 0x21, 0x00


	//----- nvinfo : EIATTR_AT_ENTRY_FRAGMENTS
	.align		4
.L_38:
        /*00b8*/ 	.byte	0x04, 0x4f
        /*00ba*/ 	.short	(.L_40 - .L_39)


	//   ....[0]....
.L_39:
        /*00bc*/ 	.word	0x00000004


	//----- nvinfo : EIATTR_RESERVED_SMEM_USED
	.align		4
.L_40:
        /*00c0*/ 	.byte	0x01, 0x41
	.zero		2


	//----- nvinfo : EIATTR_SPARSE_MMA_MASK
	.align		4
        /*00c4*/ 	.byte	0x03, 0x50
        /*00c6*/ 	.short	0x0000


	//----- nvinfo : EIATTR_TCGEN05_1CTA_USED
	.align		4
        /*00c8*/ 	.byte	0x01, 0x51
	.zero		2


	//----- nvinfo : EIATTR_MAXREG_COUNT
	.align		4
        /*00cc*/ 	.byte	0x03, 0x1b
        /*00ce*/ 	.short	0x00ff


	//----- nvinfo : EIATTR_NUM_BARRIERS
	.align		4
        /*00d0*/ 	.byte	0x02, 0x4c
        /*00d2*/ 	.byte	0x01
	.zero		1


	//----- nvinfo : EIATTR_INT_WARP_WIDE_INSTR_OFFSETS
	.align		4
        /*00d4*/ 	.byte	0x04, 0x31
        /*00d6*/ 	.short	(.L_42 - .L_41)


	//   ....[0]....
.L_41:
        /*00d8*/ 	.word	0x00001650


	//   ....[1]....
        /*00dc*/ 	.word	0x00001670


	//   ....[2]....
        /*00e0*/ 	.word	0x000016f0


	//   ....[3]....
        /*00e4*/ 	.word	0x00001810


	//   ....[4]....
        /*00e8*/ 	.word	0x00001820


	//   ....[5]....
        /*00ec*/ 	.word	0x00001830


	//   ....[6]....
        /*00f0*/ 	.word	0x00001840


	//   ....[7]....
        /*00f4*/ 	.word	0x000019d0


	//   ....[8]....
        /*00f8*/ 	.word	0x000019e0


	//   ....[9]....
        /*00fc*/ 	.word	0x00001b00


	//   ....[10]....
        /*0100*/ 	.word	0x00001b10


	//   ....[11]....
        /*0104*/ 	.word	0x00001b60


	//   ....[12]....
        /*0108*/ 	.word	0x00001ba0


	//   ....[13]....
        /*010c*/ 	.word	0x00001ca0


	//   ....[14]....
        /*0110*/ 	.word	0x00001cb0


	//   ....[15]....
        /*0114*/ 	.word	0x00001ee0


	//   ....[16]....
        /*0118*/ 	.word	0x00001ef0


	//   ....[17]....
        /*011c*/ 	.word	0x00002250


	//   ....[18]....
        /*0120*/ 	.word	0x000022a0


	//----- nvinfo : EIATTR_COOP_GROUP_MASK_REGIDS
	.align		4
.L_42:
        /*0124*/ 	.byte	0x04, 0x29
        /*0126*/ 	.short	(.L_44 - .L_43)


	//   ....[0]....
.L_43:
        /*0128*/ 	.word	0xffffffff


	//   ....[1]....
        /*012c*/ 	.word	0xffffffff


	//   ....[2]....
        /*0130*/ 	.word	0xffffffff


	//   ....[3]....
        /*0134*/ 	.word	0xffffffff


	//   ....[4]....
        /*0138*/ 	.word	0xffffffff


	//   ....[5]....
        /*013c*/ 	.word	0xffffffff


	//   ....[6]....
        /*0140*/ 	.word	0xffffffff


	//   ....[7]....
        /*0144*/ 	.word	0xffffffff


	//   ....[8]....
        /*0148*/ 	.word	0xffffffff


	//   ....[9]....
        /*014c*/ 	.word	0xffffffff


	//----- nvinfo : EIATTR_COOP_GROUP_INSTR_OFFSETS
	.align		4
.L_44:
        /*0150*/ 	.byte	0x04, 0x28
        /*0152*/ 	.short	(.L_46 - .L_45)


	//   ....[0]....
.L_45:
        /*0154*/ 	.word	0x00000050


	//   ....[1]....
        /*0158*/ 	.word	0x00000310


	//   ....[2]....
        /*015c*/ 	.word	0x000004f0


	//   ....[3]....
        /*0160*/ 	.word	0x000009a0


	//   ....[4]....
        /*0164*/ 	.word	0x00000ae0


	//   ....[5]....
        /*0168*/ 	.word	0x00000f50


	//   ....[6]....
        /*016c*/ 	.word	0x00001090


	//   ....[7]....
        /*0170*/ 	.word	0x000014e0


	//   ....[8]....
        /*0174*/ 	.word	0x000020e0


	//   ....[9]....
        /*0178*/ 	.word	0x00002350


	//----- nvinfo : EIATTR_VRC_CTA_INIT_COUNT
	.align		4
.L_46:
        /*017c*/ 	.byte	0x02, 0x4a
        /*017e*/ 	.byte	0x80
	.zero		1


	//----- nvinfo : EIATTR_MBARRIER_INSTR_OFFSETS
	.align		4
        /*0180*/ 	.byte	0x04, 0x39
        /*0182*/ 	.short	(.L_48 - .L_47)


	//   ....[0]....
.L_47:
        /*0184*/ 	.word	0x00001710
        /*0188*/ 	.word	0x000000ff
        /*018c*/ 	.word	0x00001000
        /*0190*/ 	.short	0x0100
        /*0192*/ 	.byte	0x08
	.zero		1


	//   ....[1]....
        /*0194*/ 	.word	0x00001720
        /*0198*/ 	.word	0x000000ff
        /*019c*/ 	.word	0x00001010
        /*01a0*/ 	.short	0x0100
        /*01a2*/ 	.byte	0x08
	.zero		1


	//   ....[2]....
        /*01a4*/ 	.word	0x00001920
        /*01a8*/ 	.word	0x000000ff
        /*01ac*/ 	.word	0x00001000
        /*01b0*/ 	.short	0x010a
        /*01b2*/ 	.byte	0x08
	.zero		1


	//   ....[3]....
        /*01b4*/ 	.word	0x00001a30
        /*01b8*/ 	.word	0x000000ff
        /*01bc*/ 	.word	0x00001010
        /*01c0*/ 	.short	0x010a
        /*01c2*/ 	.byte	0x08
	.zero		1


	//   ....[4]....
        /*01c4*/ 	.word	0x00001c10
        /*01c8*/ 	.word	0x000000ff
        /*01cc*/ 	.word	0x00001000
        /*01d0*/ 	.short	0x010a
        /*01d2*/ 	.byte	0x08
	.zero		1


	//   ....[5]....
        /*01d4*/ 	.word	0x00001cf0
        /*01d8*/ 	.word	0x000000ff
        /*01dc*/ 	.word	0x00001010
        /*01e0*/ 	.short	0x010a
        /*01e2*/ 	.byte	0x08
	.zero		1


	//   ....[6]....
        /*01e4*/ 	.word	0x00001d90
        /*01e8*/ 	.word	0x000000ff
        /*01ec*/ 	.word	0x00001000
        /*01f0*/ 	.short	0x0108
        /*01f2*/ 	.byte	0x08
	.zero		1


	//   ....[7]....
        /*01f4*/ 	.word	0x00001da0
        /*01f8*/ 	.word	0x000000ff
        /*01fc*/ 	.word	0x00001010
        /*0200*/ 	.short	0x0108
        /*0202*/ 	.byte	0x08
	.zero		1


	//   ....[8]....
        /*0204*/ 	.word	0x00002370
        /*0208*/ 	.word	0x000000ff
        /*020c*/ 	.word	0x00001000
        /*0210*/ 	.short	0x010a
        /*0212*/ 	.byte	0x08
	.zero		1


	//   ....[9]....
        /*0214*/ 	.word	0x000023a0
        /*0218*/ 	.word	0x000000ff
        /*021c*/ 	.word	0x00001010
        /*0220*/ 	.short	0x010a
        /*0222*/ 	.byte	0x08
	.zero		1


	//   ....[10]....
        /*0224*/ 	.word	0x000023d0
        /*0228*/ 	.word	0x000000ff
        /*022c*/ 	.word	0x00001000
        /*0230*/ 	.short	0x010a
        /*0232*/ 	.byte	0x08
	.zero		1


	//   ....[11]....
        /*0234*/ 	.word	0x00002400
        /*0238*/ 	.word	0x000000ff
        /*023c*/ 	.word	0x00001010
        /*0240*/ 	.short	0x010a
        /*0242*/ 	.byte	0x08
	.zero		1


	//----- nvinfo : EIATTR_NUM_MBARRIERS
	.align		4
.L_48:
        /*0244*/ 	.byte	0x03, 0x38
        /*0246*/ 	.short	0x0002


	//----- nvinfo : EIATTR_EXIT_INSTR_OFFSETS
	.align		4
        /*0248*/ 	.byte	0x04, 0x1c
        /*024a*/ 	.short	(.L_50 - .L_49)


	//   ....[0]....
.L_49:
        /*024c*/ 	.word	0x00002360


	//----- nvinfo : EIATTR_REQNTID
	.align		4
.L_50:
        /*0250*/ 	.byte	0x04, 0x10
        /*0252*/ 	.short	(.L_52 - .L_51)
.L_51:
        /*0254*/ 	.word	0x00000080
        /*0258*/ 	.word	0x00000001
        /*025c*/ 	.word	0x00000001


	//----- nvinfo : EIATTR_CRS_STACK_SIZE
	.align		4
.L_52:
        /*0260*/ 	.byte	0x04, 0x1e
        /*0262*/ 	.short	(.L_54 - .L_53)
.L_53:
        /*0264*/ 	.word	0x00000000


	//----- nvinfo : EIATTR_CBANK_PARAM_SIZE
	.align		4
.L_54:
        /*0268*/ 	.byte	0x03, 0x19
        /*026a*/ 	.short	0x0050


	//----- nvinfo : EIATTR_PARAM_CBANK
	.align		4
        /*026c*/ 	.byte	0x04, 0x0a
        /*026e*/ 	.short	(.L_56 - .L_55)
	.align		4
.L_55:
        /*0270*/ 	.word	index@(.nv.constant0.gluon_tcgen05)
        /*0274*/ 	.short	0x0380
        /*0276*/ 	.short	0x0050


	//----- nvinfo : EIATTR_SW_WAR
	.align		4
.L_56:
        /*0278*/ 	.byte	0x04, 0x36
        /*027a*/ 	.short	(.L_58 - .L_57)
.L_57:
        /*027c*/ 	.word	0x00000008
.L_58:


//--------------------- .nv.compat                --------------------------
	.section	.nv.compat,"",@"SHT_CUDA_COMPAT_INFO"
	.align	4
        /*0000*/ 	.byte	0x02, 0x02, 0x02, 0x00, 0x02, 0x05, 0x05, 0x00, 0x02, 0x03, 0x03, 0x00, 0x02, 0x06, 0x01, 0x00


//--------------------- .nv.callgraph             --------------------------
	.section	.nv.callgraph,"",@"SHT_CUDA_CALLGRAPH"
	.align	4
	.sectionentsize	8
	.align		4
        /*0000*/ 	.word	0x00000000
	.align		4
        /*0004*/ 	.word	0xffffffff
	.align		4
        /*0008*/ 	.word	0x00000000
	.align		4
        /*000c*/ 	.word	0xfffffffe
	.align		4
        /*0010*/ 	.word	0x00000000
	.align		4
        /*0014*/ 	.word	0xfffffffd
	.align		4
        /*0018*/ 	.word	0x00000000
	.align		4
        /*001c*/ 	.word	0xfffffffc


//--------------------- .text.gluon_tcgen05       --------------------------
	.section	.text.gluon_tcgen05,"ax",@progbits
	.align	128
        .global         gluon_tcgen05
        .type           gluon_tcgen05,@function
        .size           gluon_tcgen05,(.L_x_73 - gluon_tcgen05)
        .other          gluon_tcgen05,@"STO_CUDA_ENTRY STV_DEFAULT"
gluon_tcgen05:
.text.gluon_tcgen05:
[----:B------:R-:W1:Y:S01]  /*0000*/  LDC R1, c[0x0][0x37c] ;  /* 0x0000df00ff017b82 */ /* 0x000e620000000800 */
[----:B------:R-:W2:Y:S02]  /*0010*/  S2R R0, SR_TID.X ;  /* 0x0000000000007919 */ /* 0x000ea40000002100 */
[----:B--2---:R-:W-:-:S13]  /*0020*/  ISETP.GE.U32.AND P2, PT, R0, 0x20, PT ;  /* 0x000000200000780c */ /* 0x004fda0003f46070 */
[----:B------:R-:W-:Y:S05]  /*0030*/  @P2 BRA `(.L_x_0) ;  /* 0x0000000000b82947 */ /* 0x000fea0003800000 */
[----:B------:R-:W2:Y:S01]  /*0040*/  S2UR UR6, SR_CgaCtaId ;  /* 0x00000000000679c3 */ /* 0x000ea20000008800 */
[----:B------:R-:W-:Y:S01]  /*0050*/  NOP ;  /* 0x0000000000007918 */ /* 0x000fe20000000000 */
[----:B------:R-:W-:Y:S02]  /*0060*/  UMOV UR4, 0x40 ;  /* 0x0000004000047882 */ /* 0x000fe40000000000 */
[----:B--2---:R-:W-:-:S09]  /*0070*/  ULEA UR4, UR6, UR4, 0x18 ;  /* 0x0000000406047291 */ /* 0x004fd2000f8ec0ff */
[----:B------:R-:W2:Y:S01]  /*0080*/  LDS.U8 R2, [UR4] ;  /* 0x00000004ff027984 */ /* 0x000ea20008000000 */
[----:B------:R-:W-:Y:S02]  /*0090*/  UMOV UR4, 0x400 ;  /* 0x0000040000047882 */ /* 0x000fe40000000000 */
[----:B------:R-:W-:Y:S01]  /*00a0*/  ULEA UR4, UR6, UR4, 0x18 ;  /* 0x0000000406047291 */ /* 0x000fe2000f8ec0ff */
[----:B--2---:R-:W-:-:S13]  /*00b0*/  ISETP.NE.AND P0, PT, R2, RZ, PT ;  /* 0x000000ff0200720c */ /* 0x004fda0003f05270 */
[----:B------:R-:W-:Y:S05]  /*00c0*/  @P0 BRA `(.L_x_1) ;  /* 0x00000000007c0947 */ /* 0x000fea0003800000 */
[----:B------:R-:W-:-:S13]  /*00d0*/  ELECT P0, URZ, PT ;  /* 0x0000000000ff782f */ /* 0x000fda0003800000 */
[----:B------:R-:W-:Y:S05]  /*00e0*/  @!P0 BRA `(.L_x_2) ;  /* 0x0000000000848947 */ /* 0x000fea0003800000 */
[----:B------:R-:W-:Y:S01]  /*00f0*/  UMOV UR5, 0x2 ;  /* 0x0000000200057882 */ /* 0x000fe20000000000 */
[----:B------:R-:W-:Y:S02]  /*0100*/  IMAD.MOV.U32 R5, RZ, RZ, 0x1 ;  /* 0x00000001ff057424 */ /* 0x000fe400078e00ff */
[----:B------:R-:W-:Y:S02]  /*0110*/  IMAD.MOV.U32 R3, RZ, RZ, 0x3 ;  /* 0x00000003ff037424 */ /* 0x000fe400078e00ff */
[----:B------:R-:W-:Y:S04]  /*0120*/  DEPBAR.LE SB2, 0x36 ;  /* 0x0000ad800000791a */ /* 0x000fe80000000000 */
[----:B------:R-:W2:Y:S02]  /*0130*/  UTCATOMSWS.FIND_AND_SET.ALIGN UP0, UR5, UR5 ;  /* 0x00000005000575e3 */ /* 0x000ea40008000800 */
[----:B--2---:R-:W-:-:S04]  /*0140*/  PLOP3.LUT P0, PT, PT, PT, UP0, 0x80, 0x8 ;  /* 0x000000000008781c */ /* 0x004fc80003f0f008 */
[----:B------:R-:W-:-:S04]  /*0150*/  SEL R2, RZ, 0xffffffff, !P0 ;  /* 0xffffffffff027807 */ /* 0x000fc80004000000 */
[----:B------:R-:W-:Y:S01]  /*0160*/  ISETP.NE.AND P0, PT, R2, RZ, PT ;  /* 0x000000ff0200720c */ /* 0x000fe20003f05270 */
[----:B------:R-:W-:-:S12]  /*0170*/  IMAD.U32 R2, RZ, RZ, UR5 ;  /* 0x00000005ff027e24 */ /* 0x000fd8000f8e00ff */
[----:B------:R-:W-:Y:S05]  /*0180*/  @P0 BRA `(.L_x_3) ;  /* 0x0000000000240947 */ /* 0x000fea0003800000 */
.L_x_4:
[----:B------:R-:W-:Y:S05]  /*0190*/  NANOSLEEP 0x64 ;  /* 0x000000640000795d */ /* 0x000fea0003800000 */
[----:B------:R-:W-:-:S05]  /*01a0*/  UMOV UR5, 0x2 ;  /* 0x0000000200057882 */ /* 0x000fca0000000000 */
[----:B------:R-:W-:Y:S04]  /*01b0*/  DEPBAR.LE SB2, 0x36 ;  /* 0x0000ad800000791a */ /* 0x000fe80000000000 */
[----:B------:R-:W2:Y:S02]  /*01c0*/  UTCATOMSWS.FIND_AND_SET.ALIGN UP0, UR5, UR5 ;  /* 0x00000005000575e3 */ /* 0x000ea40008000800 */
[----:B--2---:R-:W-:-:S04]  /*01d0*/  PLOP3.LUT P0, PT, PT, PT, UP0, 0x80, 0x8 ;  /* 0x000000000008781c */ /* 0x004fc80003f0f008 */
[----:B------:R-:W-:-:S04]  /*01e0*/  SEL R2, RZ, 0xffffffff, !P0 ;  /* 0xffffffffff027807 */ /* 0x000fc80004000000 */
[----:B------:R-:W-:Y:S01]  /*01f0*/  ISETP.NE.AND P0, PT, R2, RZ, PT ;  /* 0x000000ff0200720c */ /* 0x000fe20003f05270 */
[----:B------:R-:W-:-:S12]  /*0200*/  IMAD.U32 R2, RZ, RZ, UR5 ;  /* 0x00000005ff027e24 */ /* 0x000fd8000f8e00ff */
[----:B------:R-:W-:Y:S05]  /*0210*/  @!P0 BRA `(.L_x_4) ;  /* 0xfffffffc00dc8947 */ /* 0x000fea000383ffff */
.L_x_3:
[C---:B------:R-:W-:Y:S01]  /*0220*/  VIADD R4, R2.reuse, 0x10 ;  /* 0x0000001002047836 */ /* 0x040fe20000000000 */
[----:B------:R-:W-:Y:S01]  /*0230*/  UMOV UR5, 0x50 ;  /* 0x0000005000057882 */ /* 0x000fe20000000000 */
[----:B------:R-:W-:Y:S01]  /*0240*/  SHF.L.U32 R3, R3, R2, RZ ;  /* 0x0000000203037219 */ /* 0x000fe200000006ff */
[----:B------:R-:W-:Y:S01]  /*0250*/  ULEA UR5, UR6, UR5, 0x18 ;  /* 0x0000000506057291 */ /* 0x000fe2000f8ec0ff */
[----:B------:R-:W-:Y:S01]  /*0260*/  IMAD.SHL.U32 R2, R2, 0x20, RZ ;  /* 0x0000002002027824 */ /* 0x000fe200078e00ff */
[----:B------:R-:W-:-:S04]  /*0270*/  SHF.L.U32 R4, R5, R4, RZ ;  /* 0x0000000405047219 */ /* 0x000fc800000006ff */
[----:B------:R-:W-:-:S05]  /*0280*/  LOP3.LUT R3, R4, R3, RZ, 0xfc, !PT ;  /* 0x0000000304037212 */ /* 0x000fca00078efcff */
[----:B------:R2:W-:Y:S04]  /*0290*/  ATOMS.OR RZ, [UR5], R3 ;  /* 0x00000003ffff798c */ /* 0x0005e8000b000005 */
[----:B------:R2:W-:Y:S01]  /*02a0*/  STS [UR4], R2 ;  /* 0x00000002ff007988 */ /* 0x0005e20008000804 */
[----:B------:R-:W-:Y:S05]  /*02b0*/  BRA `(.L_x_2) ;  /* 0x0000000000107947 */ /* 0x000fea0003800000 */
.L_x_1:
[----:B------:R-:W-:Y:S01]  /*02c0*/  IMAD.MOV.U32 R3, RZ, RZ, -0x1 ;  /* 0xffffffffff037424 */ /* 0x000fe200078e00ff */
[----:B------:R-:W-:-:S04]  /*02d0*/  MOV R2, 0x300 ;  /* 0x0000030000027802 */ /* 0x000fc80000000f00 */
[----:B------:R2:W-:Y:S03]  /*02e0*/  STS [UR4], R3 ;  /* 0x00000003ff007988 */ /* 0x0005e60008000804 */
[----:B-12---:R-:W-:Y:S05]  /*02f0*/  CALL.REL.NOINC `($__internal_1_$__cuda_sm10x_tcgen05_guardrail_trap_phase_invalid_during_alloc) ;  /* 0x0000002000587944 */ /* 0x006fea0003c00000 */
.L_x_2:
[----:B------:R-:W-:Y:S05]  /*0300*/  WARPSYNC.ALL ;  /* 0x0000000000007948 */ /* 0x000fea0003800000 */
[----:B------:R-:W-:Y:S01]  /*0310*/  NOP ;  /* 0x0000000000007918 */ /* 0x000fe20000000000 */
.L_x_0:
[----:B------:R-:W3:Y:S08]  /*0320*/  S2UR UR4, SR_CgaCtaId ;  /* 0x00000000000479c3 */ /* 0x000ef00000008800 */
[----:B------:R-:W-:Y:S01]  /*0330*/  BAR.SYNC.DEFER_BLOCKING 0x0 ;  /* 0x0000000000007b1d */ /* 0x000fe20000010000 */
[----:B------:R-:W-:-:S05]  /*0340*/  LOP3.LUT R36, R0, 0x7f, RZ, 0xc0, !PT ;  /* 0x0000007f00247812 */ /* 0x000fca00078ec0ff */
[----:B------:R-:W-:Y:S02]  /*0350*/  UMOV UR8, 0x400 ;  /* 0x0000040000087882 */ /* 0x000fe40000000000 */
[----:B------:R-:W4:Y:S08]  /*0360*/  LDC R8, c[0x0][0x3a0] ;  /* 0x0000e800ff087b82 */ /* 0x000f300000000800 */
[----:B------:R-:W5:Y:S01]  /*0370*/  S2UR UR9, SR_CTAID.Y ;  /* 0x00000000000979c3 */ /* 0x000f620000002600 */
[----:B---3--:R-:W-:-:S09]  /*0380*/  ULEA UR8, UR4, UR8, 0x18 ;  /* 0x0000000804087291 */ /* 0x008fd2000f8ec0ff */
[----:B------:R-:W3:Y:S01]  /*0390*/  LDS R4, [UR8] ;  /* 0x00000008ff047984 */ /* 0x000ee20008000800 */
[----:B------:R-:W-:Y:S06]  /*03a0*/  BAR.SYNC.DEFER_BLOCKING 0x0 ;  /* 0x0000000000007b1d */ /* 0x000fec0000010000 */
[----:B------:R-:W-:Y:S05]  /*03b0*/  @P2 BRA `(.L_x_5) ;  /* 0x0000000000182947 */ /* 0x000fea0003800000 */
[----:B------:R-:W-:Y:S01]  /*03c0*/  ELECT P0, URZ, PT ;  /* 0x0000000000ff782f */ /* 0x000fe20003800000 */
[----:B--2---:R-:W-:Y:S01]  /*03d0*/  IMAD.MOV.U32 R2, RZ, RZ, 0x1 ;  /* 0x00000001ff027424 */ /* 0x004fe200078e00ff */
[----:B------:R-:W-:Y:S01]  /*03e0*/  UMOV UR5, 0x40 ;  /* 0x0000004000057882 */ /* 0x000fe20000000000 */
[----:B------:R-:W-:Y:S01]  /*03f0*/  UVIRTCOUNT.DEALLOC.SMPOOL 0x80 ;  /* 0x000000800000784c */ /* 0x000fe20000000000 */
[----:B------:R-:W-:-:S09]  /*0400*/  ULEA UR5, UR4, UR5, 0x18 ;  /* 0x0000000504057291 */ /* 0x000fd2000f8ec0ff */
[----:B------:R2:W-:Y:S03]  /*0410*/  @P0 STS.U8 [UR5], R2 ;  /* 0x00000002ff000988 */ /* 0x0005e60008000005 */
.L_x_5:
[----:B------:R-:W2:Y:S01]  /*0420*/  S2UR UR4, SR_CTAID.Z ;  /* 0x00000000000479c3 */ /* 0x000ea20000002700 */
[----:B------:R-:W5:Y:S01]  /*0430*/  LDCU UR5, c[0x0][0x370] ;  /* 0x00006e00ff0577ac */ /* 0x000f620008000800 */
[----:B------:R-:W-:Y:S01]  /*0440*/  ISETP.GE.U32.AND P0, PT, R36, 0x20, PT ;  /* 0x000000202400780c */ /* 0x000fe20003f06070 */
[----:B----4-:R-:W-:Y:S01]  /*0450*/  VIADD R5, R8, 0xffffffff ;  /* 0xffffffff08057836 */ /* 0x010fe20000000000 */
[C---:B------:R-:W-:Y:S01]  /*0460*/  ISETP.NE.U32.AND P3, PT, R36.reuse, RZ, PT ;  /* 0x000000ff2400720c */ /* 0x040fe20003f65070 */
[----:B------:R-:W2:Y:S02]  /*0470*/  LDCU UR6, c[0x0][0x374] ;  /* 0x00006e80ff0677ac */ /* 0x000ea40008000800 */
[----:B--2---:R-:W-:Y:S01]  /*0480*/  LEA R3, R36, UR8, 0x2 ;  /* 0x0000000824037c11 */ /* 0x004fe2000f8e10ff */
[----:B------:R-:W-:Y:S01]  /*0490*/  BSSY.RECONVERGENT B0, `(.L_x_6) ;  /* 0x0000015000007945 */ /* 0x000fe20003800200 */
[----:B------:R-:W5:Y:S01]  /*04a0*/  S2UR UR11, SR_CTAID.X ;  /* 0x00000000000b79c3 */ /* 0x000f620000002500 */
[----:B------:R-:W2:Y:S01]  /*04b0*/  LDCU.64 UR12, c[0x0][0x3c0] ;  /* 0x00007800ff0c77ac */ /* 0x000ea20008000a00 */
[----:B---3--:R-:W-:-:S04]  /*04c0*/  R2UR UR25, R4 ;  /* 0x00000000041972ca */ /* 0x008fc800000e0000 */
[----:B------:R3:W-:Y:S02]  /*04d0*/  @!P0 STS [R3], RZ ;  /* 0x000000ff03008388 */ /* 0x0007e40000000800 */
[----:B------:R-:W4:Y:S01]  /*04e0*/  LDC R2, c[0x0][0x398] ;  /* 0x0000e600ff027b82 */ /* 0x000f220000000800 */
[----:B------:R-:W-:Y:S01]  /*04f0*/  NOP ;  /* 0x0000000000007918 */ /* 0x000fe20000000000 */
[----:B------:R3:W-:Y:S01]  /*0500*/  @!P3 STS [UR8+0x20], R5 ;  /* 0x00002005ff00b988 */ /* 0x0007e20008000808 */
[----:B-----5:R-:W-:-:S04]  /*0510*/  UIMAD UR4, UR4, UR6, UR9 ;  /* 0x00000006040472a4 */ /* 0x020fc8000f8e0209 */
[----:B------:R-:W-:-:S04]  /*0520*/  UIMAD UR4, UR4, UR5, UR11 ;  /* 0x00000005040472a4 */ /* 0x000fc8000f8e020b */
[----:B------:R-:W-:-:S04]  /*0530*/  UIMAD UR4, UR4, 0x180, URZ ;  /* 0x00000180040478a4 */ /* 0x000fc8000f8e02ff */
[----:B--2---:R-:W-:Y:S01]  /*0540*/  UIADD3 UR6, UP0, UPT, UR4, UR12, URZ ;  /* 0x0000000c04067290 */ /* 0x004fe2000ff1e0ff */
[----:B----4-:R-:W-:-:S03]  /*0550*/  VIADD R2, R2, 0xffffffff ;  /* 0xffffffff02027836 */ /* 0x010fc60000000000 */
[----:B------:R-:W-:Y:S01]  /*0560*/  ULEA.HI.X.SX32 UR7, UR4, UR13, 0x1, UP0 ;  /* 0x0000000d04077291 */ /* 0x000fe200080f0eff */
[----:B---3--:R-:W-:Y:S11]  /*0570*/  @P3 BRA `(.L_x_7) ;  /* 0x0000000000183947 */ /* 0x008ff60003800000 */
[----:B------:R-:W2:Y:S01]  /*0580*/  LDS R4, [UR8+0x8] ;  /* 0x00000808ff047984 */ /* 0x000ea20008000800 */
[----:B------:R-:W3:Y:S01]  /*0590*/  LDC.64 R10, c[0x0][0x380] ;  /* 0x0000e000ff0a7b82 */ /* 0x000ee20000000a00 */
[----:B------:R-:W-:Y:S02]  /*05a0*/  IMAD.MOV.U32 R7, RZ, RZ, 0x70 ;  /* 0x00000070ff077424 */ /* 0x000fe400078e00ff */
[----:B---3--:R3:W-:Y:S03]  /*05b0*/  STS.64 [UR8], R10 ;  /* 0x0000000aff007988 */ /* 0x0087e60008000a08 */
[----:B--2---:R-:W-:-:S05]  /*05c0*/  LOP3.LUT R4, R4, 0x10, R7, 0xd8, !PT ;  /* 0x0000001004047812 */ /* 0x004fca00078ed807 */
[----:B------:R3:W-:Y:S02]  /*05d0*/  STS [UR8+0x8], R4 ;  /* 0x00000804ff007988 */ /* 0x0007e40008000808 */
.L_x_7:
[----:B------:R-:W-:Y:S05]  /*05e0*/  BSYNC.RECONVERGENT B0 ;  /* 0x0000000000007941 */ /* 0x000fea0003800200 */
.L_x_6:
[----:B------:R-:W-:Y:S04]  /*05f0*/  BSSY.RECONVERGENT B0, `(.L_x_8) ;  /* 0x000000a000007945 */ /* 0x000fe80003800200 */
[----:B------:R-:W-:Y:S05]  /*0600*/  @P3 BRA `(.L_x_9) ;  /* 0x0000000000203947 */ /* 0x000fea0003800000 */
[----:B---3--:R-:W2:Y:S01]  /*0610*/  LDS R4, [UR8+0x34] ;  /* 0x00003408ff047984 */ /* 0x008ea20008000800 */
[----:B------:R-:W-:Y:S02]  /*0620*/  IMAD.MOV.U32 R7, RZ, RZ, 0x1f000000 ;  /* 0x1f000000ff077424 */ /* 0x000fe400078e00ff */
[----:B------:R-:W-:Y:S01]  /*0630*/  @!P3 IMAD.MOV.U32 R6, RZ, RZ, 0x3f ;  /* 0x0000003fff06b424 */ /* 0x000fe200078e00ff */
[----:B------:R-:W3:Y:S02]  /*0640*/  @!P3 LDS R9, [UR8+0x38] ;  /* 0x00003808ff09b984 */ /* 0x000ee40008000800 */
[----:B--2---:R-:W-:Y:S02]  /*0650*/  LOP3.LUT R4, R4, 0xff000000, R7, 0xb8, !PT ;  /* 0xff00000004047812 */ /* 0x004fe400078eb807 */
[----:B---3--:R-:W-:-:S03]  /*0660*/  @!P3 LOP3.LUT R6, R9, 0xff, R6, 0xb8, !PT ;  /* 0x000000ff0906b812 */ /* 0x008fc600078eb806 */
[----:B------:R2:W-:Y:S04]  /*0670*/  STS [UR8+0x34], R4 ;  /* 0x00003404ff007988 */ /* 0x0005e80008000808 */
[----:B------:R2:W-:Y:S02]  /*0680*/  @!P3 STS [UR8+0x38], R6 ;  /* 0x00003806ff00b988 */ /* 0x0005e40008000808 */
.L_x_9:
[----:B------:R-:W-:Y:S05]  /*0690*/  BSYNC.RECONVERGENT B0 ;  /* 0x0000000000007941 */ /* 0x000fea0003800200 */
.L_x_8:
[----:B------:R-:W-:Y:S04]  /*06a0*/  BSSY.RECONVERGENT B0, `(.L_x_10) ;  /* 0x000000a000007945 */ /* 0x000fe80003800200 */
[----:B------:R-:W-:Y:S05]  /*06b0*/  @P3 BRA `(.L_x_11) ;  /* 0x0000000000203947 */ /* 0x000fea0003800000 */
[----:B--23--:R-:W2:Y:S01]  /*06c0*/  LDS R4, [UR8+0x1c] ;  /* 0x00001c08ff047984 */ /* 0x00cea20008000800 */
[----:B------:R-:W3:Y:S03]  /*06d0*/  LDC.64 R10, c[0x0][0x3a8] ;  /* 0x0000ea00ff0a7b82 */ /* 0x000ee60000000a00 */
[----:B------:R4:W-:Y:S01]  /*06e0*/  STS [UR8+0x24], R2 ;  /* 0x00002402ff007988 */ /* 0x0009e20008000808 */
[--C-:B---3--:R-:W-:Y:S02]  /*06f0*/  SHF.R.U32.HI R7, RZ, 0x4, R11.reuse ;  /* 0x00000004ff077819 */ /* 0x108fe4000001160b */
[----:B------:R-:W-:-:S05]  /*0700*/  SHF.R.U64 R6, R10, 0x4, R11 ;  /* 0x000000040a067819 */ /* 0x000fca000000120b */
[----:B------:R4:W-:Y:S01]  /*0710*/  STS [UR8+0xc], R6 ;  /* 0x00000c06ff007988 */ /* 0x0009e20008000808 */
[----:B--2---:R-:W-:-:S05]  /*0720*/  LOP3.LUT R4, R4, 0xf, R7, 0xb8, !PT ;  /* 0x0000000f04047812 */ /* 0x004fca00078eb807 */
[----:B------:R4:W-:Y:S02]  /*0730*/  STS [UR8+0x1c], R4 ;  /* 0x00001c04ff007988 */ /* 0x0009e40008000808 */
.L_x_11:
[----:B------:R-:W-:Y:S05]  /*0740*/  BSYNC.RECONVERGENT B0 ;  /* 0x0000000000007941 */ /* 0x000fea0003800200 */
.L_x_10:
[----:B------:R-:W-:Y:S04]  /*0750*/  BSSY.RECONVERGENT B1, `(.L_x_12) ;  /* 0x000001d000017945 */ /* 0x000fe80003800200 */
[----:B------:R-:W-:Y:S04]  /*0760*/  BSSY.RELIABLE B0, `(.L_x_13) ;  /* 0x0000018000007945 */ /* 0x000fe80003800100 */
[----:B------:R-:W-:Y:S05]  /*0770*/  @P3 BRA `(.L_x_14) ;  /* 0x00000000001c3947 */ /* 0x000fea0003800000 */
[----:B--234-:R-:W2:Y:S02]  /*0780*/  LDS R4, [UR8+0x34] ;  /* 0x00003408ff047984 */ /* 0x01cea40008000800 */
[----:B--2---:R-:W-:-:S05]  /*0790*/  LOP3.LUT R4, R4, 0x7, RZ, 0xb8, !PT ;  /* 0x0000000704047812 */ /* 0x004fca00078eb8ff */
[----:B------:R2:W-:Y:S01]  /*07a0*/  STS [UR8+0x34], R4 ;  /* 0x00003404ff007988 */ /* 0x0005e20008000808 */
[----:B------:R-:W-:Y:S05]  /*07b0*/  @P3 BRA `(.L_x_15) ;  /* 0x00000000001c3947 */ /* 0x000fea0003800000 */
[----:B--2---:R-:W2:Y:S02]  /*07c0*/  LDS R4, [UR8+0x34] ;  /* 0x00003408ff047984 */ /* 0x004ea40008000800 */
[----:B--2---:R-:W-:-:S05]  /*07d0*/  LOP3.LUT R4, R4, 0x38, RZ, 0xb8, !PT ;  /* 0x0000003804047812 */ /* 0x004fca00078eb8ff */
[----:B------:R5:W-:Y:S02]  /*07e0*/  STS [UR8+0x34], R4 ;  /* 0x00003404ff007988 */ /* 0x000be40008000808 */
.L_x_14:
[----:B------:R-:W-:Y:S05]  /*07f0*/  @P3 BRA `(.L_x_16) ;  /* 0x00000000001c3947 */ /* 0x000fea0003800000 */
[----:B--2345:R-:W2:Y:S02]  /*0800*/  LDS R4, [UR8+0x8] ;  /* 0x00000808ff047984 */ /* 0x03cea40008000800 */
[----:B--2---:R-:W-:-:S05]  /*0810*/  LOP3.LUT R4, R4, 0x780, RZ, 0xb8, !PT ;  /* 0x0000078004047812 */ /* 0x004fca00078eb8ff */
[----:B------:R3:W-:Y:S02]  /*0820*/  STS [UR8+0x8], R4 ;  /* 0x00000804ff007988 */ /* 0x0007e40008000808 */
.L_x_15:
[----:B------:R-:W-:Y:S05]  /*0830*/  @P3 BRA `(.L_x_17) ;  /* 0x0000000000283947 */ /* 0x000fea0003800000 */
[----:B--23--:R-:W2:Y:S02]  /*0840*/  LDS R4, [UR8+0x8] ;  /* 0x00000808ff047984 */ /* 0x00cea40008000800 */
[----:B--2---:R-:W-:-:S05]  /*0850*/  LOP3.LUT R4, R4, 0x1800, RZ, 0xb8, !PT ;  /* 0x0000180004047812 */ /* 0x004fca00078eb8ff */
[----:B------:R2:W-:Y:S02]  /*0860*/  STS [UR8+0x8], R4 ;  /* 0x00000804ff007988 */ /* 0x0005e40008000808 */
.L_x_16:
[----:B------:R-:W-:Y:S05]  /*0870*/  @P3 BREAK.RELIABLE B0 ;  /* 0x0000000000003942 */ /* 0x000fea0003800100 */
[----:B------:R-:W-:Y:S05]  /*0880*/  @P3 BRA `(.L_x_18) ;  /* 0x0000000000243947 */ /* 0x000fea0003800000 */
[----:B------:R-:W2:Y:S02]  /*0890*/  LDS R7, [UR8+0x8] ;  /* 0x00000808ff077984 */ /* 0x000ea40008000800 */
[----:B--2345:R-:W-:-:S05]  /*08a0*/  IMAD.MOV.U32 R4, RZ, RZ, 0x6000 ;  /* 0x00006000ff047424 */ /* 0x03cfca00078e00ff */
[----:B------:R-:W-:-:S04]  /*08b0*/  LOP3.LUT R4, R7, 0x2000, R4, 0xd8, !PT ;  /* 0x0000200007047812 */ /* 0x000fc800078ed804 */
[----:B------:R-:W-:-:S05]  /*08c0*/  LOP3.LUT R4, R4, 0x400000, RZ, 0xb8, !PT ;  /* 0x0040000004047812 */ /* 0x000fca00078eb8ff */
[----:B------:R4:W-:Y:S02]  /*08d0*/  STS [UR8+0x8], R4 ;  /* 0x00000804ff007988 */ /* 0x0009e40008000808 */
.L_x_17:
[----:B------:R-:W-:Y:S05]  /*08e0*/  BSYNC.RELIABLE B0 ;  /* 0x0000000000007941 */ /* 0x000fea0003800100 */
.L_x_13:
[----:B--234-:R-:W2:Y:S02]  /*08f0*/  @!P3 LDS R4, [UR8+0x8] ;  /* 0x00000808ff04b984 */ /* 0x01cea40008000800 */
[----:B--2---:R-:W-:-:S05]  /*0900*/  @!P3 LOP3.LUT R4, R4, 0x8000, RZ, 0xb8, !PT ;  /* 0x000080000404b812 */ /* 0x004fca00078eb8ff */
[----:B------:R2:W-:Y:S02]  /*0910*/  @!P3 STS [UR8+0x8], R4 ;  /* 0x00000804ff00b988 */ /* 0x0005e40008000808 */
.L_x_18:
[----:B------:R-:W-:Y:S05]  /*0920*/  BSYNC.RECONVERGENT B1 ;  /* 0x0000000000017941 */ /* 0x000fea0003800200 */
.L_x_12:
[----:B------:R-:W-:Y:S05]  /*0930*/  WARPSYNC.ALL ;  /* 0x0000000000007948 */ /* 0x000fea0003800000 */
[----:B------:R-:W-:Y:S01]  /*0940*/  NOP ;  /* 0x0000000000007918 */ /* 0x000fe20000000000 */
[----:B--2345:R-:W2:Y:S02]  /*0950*/  LDC R4, c[0x0][0x39c] ;  /* 0x0000e700ff047b82 */ /* 0x03cea40000000800 */
[----:B--2---:R-:W-:Y:S01]  /*0960*/  VIADD R4, R4, 0xffffffff ;  /* 0xffffffff04047836 */ /* 0x004fe20000000000 */
[----:B------:R-:W-:Y:S06]  /*0970*/  @P0 BRA `(.L_x_19) ;  /* 0x0000000000300947 */ /* 0x000fec0003800000 */
[----:B------:R-:W2:Y:S01]  /*0980*/  S2R R6, SR_LANEID ;  /* 0x0000000000067919 */ /* 0x000ea20000000000 */
[----:B------:R-:W-:Y:S05]  /*0990*/  WARPSYNC.ALL ;  /* 0x0000000000007948 */ /* 0x000fea0003800000 */
[----:B------:R-:W-:Y:S01]  /*09a0*/  NOP ;  /* 0x0000000000007918 */ /* 0x000fe20000000000 */
[----:B--2---:R-:W-:-:S05]  /*09b0*/  IMAD.SHL.U32 R9, R6, 0x4, RZ ;  /* 0x0000000406097824 */ /* 0x004fca00078e00ff */
[----:B------:R-:W2:Y:S01]  /*09c0*/  LDS R11, [R9+UR8] ;  /* 0x00000008090b7984 */ /* 0x000ea20008000800 */
[----:B------:R-:W-:-:S05]  /*09d0*/  IADD3 R6, P1, PT, R9, UR6, RZ ;  /* 0x0000000609067c10 */ /* 0x000fca000ff3e0ff */
[----:B------:R-:W-:-:S05]  /*09e0*/  IMAD.X R7, RZ, RZ, UR7, P1 ;  /* 0x00000007ff077e24 */ /* 0x000fca00088e06ff */
[----:B--2---:R2:W3:Y:S01]  /*09f0*/  ATOMG.E.EXCH.STRONG.GPU PT, RZ, [R6], R11 ;  /* 0x0000000b06ff73a8 */ /* 0x0044e200041ee100 */
[----:B------:R-:W-:-:S04]  /*0a00*/  DEPBAR {5,4,3,2,1,0} ;  /* 0x0000003f0000791a */ /* 0x000fc80000000000 */
[----:B------:R-:W4:Y:S02]  /*0a10*/  CCTL.E.C.LDCU.IV.DEEP [UR6] ;  /* 0x0000000006007540 */ /* 0x000f240009c08000 */
[----:B----4-:R2:W-:Y:S01]  /*0a20*/  UTMACCTL.IV [UR6] ;  /* 0x00000000060079b9 */ /* 0x0105e20008000000 */
[----:B------:R-:W-:Y:S01]  /*0a30*/  NOP ;  /* 0x0000000000007918 */ /* 0x000fe20000000000 */
.L_x_19:
[----:B------:R-:W-:Y:S05]  /*0a40*/  @P0 BRA `(.L_x_20) ;  /* 0x00000000000c0947 */ /* 0x000fea0003800000 */
[----:B------:R0:W-:Y:S01]  /*0a50*/  UTMACMDFLUSH ;  /* 0x00000000000079b7 */ /* 0x0001e20000000000 */
[----:B------:R-:W-:Y:S05]  /*0a60*/  @P0 BRA `(.L_x_20) ;  /* 0x0000000000040947 */ /* 0x000fea0003800000 */
[----:B------:R-:W-:-:S04]  /*0a70*/  DEPBAR.LE SB0, 0x0 ;  /* 0x000080000000791a */ /* 0x000fc80000000000 */
.L_x_20:
[----:B------:R-:W-:Y:S05]  /*0a80*/  WARPSYNC.ALL ;  /* 0x0000000000007948 */ /* 0x000fea0003800000 */
[----:B------:R-:W-:Y:S01]  /*0a90*/  NOP ;  /* 0x0000000000007918 */ /* 0x000fe20000000000 */
[----:B---3--:R-:W-:Y:S06]  /*0aa0*/  BAR.SYNC.DEFER_BLOCKING 0x0 ;  /* 0x0000000000007b1d */ /* 0x008fec0000010000 */
[----:B------:R-:W-:Y:S02]  /*0ab0*/  BSSY.RECONVERGENT B1, `(.L_x_21) ;  /* 0x000000b000017945 */ /* 0x000fe40003800200 */
[----:B------:R-:W-:Y:S06]  /*0ac0*/  BAR.SYNC.DEFER_BLOCKING 0x0 ;  /* 0x0000000000007b1d */ /* 0x000fec0000010000 */
[----:B------:R3:W-:Y:S01]  /*0ad0*/  @!P0 STS [R3], RZ ;  /* 0x000000ff03008388 */ /* 0x0007e20000000800 */
[----:B------:R-:W-:Y:S01]  /*0ae0*/  NOP ;  /* 0x0000000000007918 */ /* 0x000fe20000000000 */
[----:B------:R-:W-:Y:S05]  /*0af0*/  @P3 BRA `(.L_x_22) ;  /* 0x0000000000183947 */ /* 0x000fea0003800000 */
[----:B--2---:R-:W2:Y:S01]  /*0b00*/  LDS R6, [UR8+0x8] ;  /* 0x00000808ff067984 */ /* 0x004ea20008000800 */
[----:B------:R-:W4:Y:S01]  /*0b10*/  LDC.64 R10, c[0x0][0x388] ;  /* 0x0000e200ff0a7b82 */ /* 0x000f220000000a00 */
[----:B------:R-:W-:Y:S02]  /*0b20*/  IMAD.MOV.U32 R7, RZ, RZ, 0x70 ;  /* 0x00000070ff077424 */ /* 0x000fe400078e00ff */
[----:B----4-:R4:W-:Y:S03]  /*0b30*/  STS.64 [UR8], R10 ;  /* 0x0000000aff007988 */ /* 0x0109e60008000a08 */
[----:B--2---:R-:W-:-:S05]  /*0b40*/  LOP3.LUT R6, R6, 0x10, R7, 0xd8, !PT ;  /* 0x0000001006067812 */ /* 0x004fca00078ed807 */
[----:B------:R4:W-:Y:S02]  /*0b50*/  STS [UR8+0x8], R6 ;  /* 0x00000806ff007988 */ /* 0x0009e40008000808 */
.L_x_22:
[----:B--2---:R-:W-:Y:S05]  /*0b60*/  BSYNC.RECONVERGENT B1 ;  /* 0x0000000000017941 */ /* 0x004fea0003800200 */
.L_x_21:
[----:B------:R-:W-:Y:S04]  /*0b70*/  BSSY.RECONVERGENT B1, `(.L_x_23) ;  /* 0x000000a000017945 */ /* 0x000fe80003800200 */
[----:B------:R-:W-:Y:S05]  /*0b80*/  @P3 BRA `(.L_x_24) ;  /* 0x0000000000203947 */ /* 0x000fea0003800000 */
[----:B----4-:R-:W2:Y:S01]  /*0b90*/  LDS R6, [UR8+0x34] ;  /* 0x00003408ff067984 */ /* 0x010ea20008000800 */
[----:B------:R-:W-:Y:S02]  /*0ba0*/  IMAD.MOV.U32 R7, RZ, RZ, 0x3f000000 ;  /* 0x3f000000ff077424 */ /* 0x000fe400078e00ff */
[----:B------:R-:W-:Y:S01]  /*0bb0*/  @!P3 IMAD.MOV.U32 R9, RZ, RZ, 0x1f ;  /* 0x0000001fff09b424 */ /* 0x000fe200078e00ff */
[----:B------:R-:W4:Y:S02]  /*0bc0*/  @!P3 LDS R10, [UR8+0x38] ;  /* 0x00003808ff0ab984 */ /* 0x000f240008000800 */
[----:B--2---:R-:W-:Y:S02]  /*0bd0*/  LOP3.LUT R6, R6, 0xff000000, R7, 0xb8, !PT ;  /* 0xff00000006067812 */ /* 0x004fe400078eb807 */
[----:B----4-:R-:W-:-:S03]  /*0be0*/  @!P3 LOP3.LUT R7, R10, 0xff, R9, 0xb8, !PT ;  /* 0x000000ff0a07b812 */ /* 0x010fc600078eb809 */
[----:B------:R2:W-:Y:S04]  /*0bf0*/  STS [UR8+0x34], R6 ;  /* 0x00003406ff007988 */ /* 0x0005e80008000808 */
[----:B------:R2:W-:Y:S02]  /*0c00*/  @!P3 STS [UR8+0x38], R7 ;  /* 0x00003807ff00b988 */ /* 0x0005e40008000808 */
.L_x_24:
[----:B------:R-:W-:Y:S05]  /*0c10*/  BSYNC.RECONVERGENT B1 ;  /* 0x0000000000017941 */ /* 0x000fea0003800200 */
.L_x_23:
[----:B------:R-:W-:Y:S04]  /*0c20*/  BSSY.RECONVERGENT B1, `(.L_x_25) ;  /* 0x0000004000017945 */ /* 0x000fe80003800200 */
[----:B------:R-:W-:Y:S05]  /*0c30*/  @P3 BRA `(.L_x_26) ;  /* 0x0000000000083947 */ /* 0x000fea0003800000 */
[----:B------:R5:W-:Y:S04]  /*0c40*/  STS [UR8+0x24], R5 ;  /* 0x00002405ff007988 */ /* 0x000be80008000808 */
[----:B------:R5:W-:Y:S02]  /*0c50*/  STS [UR8+0x20], R4 ;  /* 0x00002004ff007988 */ /* 0x000be40008000808 */
.L_x_26:
[----:B------:R-:W-:Y:S05]  /*0c60*/  BSYNC.RECONVERGENT B1 ;  /* 0x0000000000017941 */ /* 0x000fea0003800200 */
.L_x_25:
[----:B------:R-:W-:Y:S04]  /*0c70*/  BSSY.RECONVERGENT B2, `(.L_x_27) ;  /* 0x0000025000027945 */ /* 0x000fe80003800200 */
[----:B------:R-:W-:Y:S04]  /*0c80*/  BSSY.RELIABLE B1, `(.L_x_28) ;  /* 0x0000020000017945 */ /* 0x000fe80003800100 */
[----:B------:R-:W-:Y:S05]  /*0c90*/  @P3 BRA `(.L_x_29) ;  /* 0x00000000002c3947 */ /* 0x000fea0003800000 */
[----:B-----5:R-:W5:Y:S01]  /*0ca0*/  LDS R5, [UR8+0x1c] ;  /* 0x00001c08ff057984 */ /* 0x020f620008000800 */
[----:B--2-4-:R-:W2:Y:S02]  /*0cb0*/  LDC.64 R6, c[0x0][0x3b0] ;  /* 0x0000ec00ff067b82 */ /* 0x014ea40000000a00 */
[--C-:B--2---:R-:W-:Y:S02]  /*0cc0*/  SHF.R.U32.HI R10, RZ, 0x4, R7.reuse ;  /* 0x00000004ff0a7819 */ /* 0x104fe40000011607 */
[----:B------:R-:W-:-:S05]  /*0cd0*/  SHF.R.U64 R6, R6, 0x4, R7 ;  /* 0x0000000406067819 */ /* 0x000fca0000001207 */
[----:B------:R2:W-:Y:S01]  /*0ce0*/  STS [UR8+0xc], R6 ;  /* 0x00000c06ff007988 */ /* 0x0005e20008000808 */
[----:B-----5:R-:W-:-:S05]  /*0cf0*/  LOP3.LUT R5, R5, 0xf, R10, 0xb8, !PT ;  /* 0x0000000f05057812 */ /* 0x020fca00078eb80a */
[----:B------:R2:W-:Y:S01]  /*0d00*/  STS [UR8+0x1c], R5 ;  /* 0x00001c05ff007988 */ /* 0x0005e20008000808 */
[----:B------:R-:W-:Y:S05]  /*0d10*/  @P3 BRA `(.L_x_30) ;  /* 0x00000000001c3947 */ /* 0x000fea0003800000 */
[----:B--2---:R-:W2:Y:S02]  /*0d20*/  LDS R5, [UR8+0x34] ;  /* 0x00003408ff057984 */ /* 0x004ea40008000800 */
[----:B--2---:R-:W-:-:S05]  /*0d30*/  LOP3.LUT R5, R5, 0x7, RZ, 0xb8, !PT ;  /* 0x0000000705057812 */ /* 0x004fca00078eb8ff */
[----:B------:R2:W-:Y:S02]  /*0d40*/  STS [UR8+0x34], R5 ;  /* 0x00003405ff007988 */ /* 0x0005e40008000808 */
.L_x_29:
[----:B------:R-:W-:Y:S05]  /*0d50*/  @P3 BRA `(.L_x_31) ;  /* 0x00000000001c3947 */ /* 0x000fea0003800000 */
[----:B--2--5:R-:W2:Y:S02]  /*0d60*/  LDS R5, [UR8+0x34] ;  /* 0x00003408ff057984 */ /* 0x024ea40008000800 */
[----:B--2---:R-:W-:-:S05]  /*0d70*/  LOP3.LUT R5, R5, 0x38, RZ, 0xb8, !PT ;  /* 0x0000003805057812 */ /* 0x004fca00078eb8ff */
[----:B------:R5:W-:Y:S02]  /*0d80*/  STS [UR8+0x34], R5 ;  /* 0x00003405ff007988 */ /* 0x000be40008000808 */
.L_x_30:
[----:B------:R-:W-:Y:S05]  /*0d90*/  @P3 BRA `(.L_x_32) ;  /* 0x00000000001c3947 */ /* 0x000fea0003800000 */
[----:B--2--5:R-:W2:Y:S02]  /*0da0*/  LDS R5, [UR8+0x8] ;  /* 0x00000808ff057984 */ /* 0x024ea40008000800 */
[----:B--2---:R-:W-:-:S05]  /*0db0*/  LOP3.LUT R5, R5, 0x780, RZ, 0xb8, !PT ;  /* 0x0000078005057812 */ /* 0x004fca00078eb8ff */
[----:B------:R2:W-:Y:S02]  /*0dc0*/  STS [UR8+0x8], R5 ;  /* 0x00000805ff007988 */ /* 0x0005e40008000808 */
.L_x_31:
[----:B------:R-:W-:Y:S05]  /*0dd0*/  @P3 BRA `(.L_x_33) ;  /* 0x0000000000283947 */ /* 0x000fea0003800000 */
[----:B--2--5:R-:W2:Y:S02]  /*0de0*/  LDS R5, [UR8+0x8] ;  /* 0x00000808ff057984 */ /* 0x024ea40008000800 */
[----:B--2---:R-:W-:-:S05]  /*0df0*/  LOP3.LUT R5, R5, 0x1800, RZ, 0xb8, !PT ;  /* 0x0000180005057812 */ /* 0x004fca00078eb8ff */
[----:B------:R2:W-:Y:S02]  /*0e00*/  STS [UR8+0x8], R5 ;  /* 0x00000805ff007988 */ /* 0x0005e40008000808 */
.L_x_32:
[----:B------:R-:W-:Y:S05]  /*0e10*/  @P3 BREAK.RELIABLE B1 ;  /* 0x0000000000013942 */ /* 0x000fea0003800100 */
[----:B------:R-:W-:Y:S05]  /*0e20*/  @P3 BRA `(.L_x_34) ;  /* 0x0000000000243947 */ /* 0x000fea0003800000 */
[----:B--2--5:R-:W2:Y:S01]  /*0e30*/  LDS R5, [UR8+0x8] ;  /* 0x00000808ff057984 */ /* 0x024ea20008000800 */
[----:B----4-:R-:W-:-:S05]  /*0e40*/  IMAD.MOV.U32 R6, RZ, RZ, 0x6000 ;  /* 0x00006000ff067424 */ /* 0x010fca00078e00ff */
[----:B--2---:R-:W-:-:S04]  /*0e50*/  LOP3.LUT R5, R5, 0x4000, R6, 0xd8, !PT ;  /* 0x0000400005057812 */ /* 0x004fc800078ed806 */
[----:B------:R-:W-:-:S05]  /*0e60*/  LOP3.LUT R5, R5, 0x400000, RZ, 0xb8, !PT ;  /* 0x0040000005057812 */ /* 0x000fca00078eb8ff */
[----:B------:R2:W-:Y:S02]  /*0e70*/  STS [UR8+0x8], R5 ;  /* 0x00000805ff007988 */ /* 0x0005e40008000808 */
.L_x_33:
[----:B------:R-:W-:Y:S05]  /*0e80*/  BSYNC.RELIABLE B1 ;  /* 0x0000000000017941 */ /* 0x000fea0003800100 */
.L_x_28:
[----:B--2--5:R-:W2:Y:S02]  /*0e90*/  @!P3 LDS R5, [UR8+0x8] ;  /* 0x00000808ff05b984 */ /* 0x024ea40008000800 */
[----:B--2---:R-:W-:-:S05]  /*0ea0*/  @!P3 LOP3.LUT R5, R5, 0x8000, RZ, 0xb8, !PT ;  /* 0x000080000505b812 */ /* 0x004fca00078eb8ff */
[----:B------:R2:W-:Y:S02]  /*0eb0*/  @!P3 STS [UR8+0x8], R5 ;  /* 0x00000805ff00b988 */ /* 0x0005e40008000808 */
.L_x_34:
[----:B------:R-:W-:Y:S05]  /*0ec0*/  BSYNC.RECONVERGENT B2 ;  /* 0x0000000000027941 */ /* 0x000fea0003800200 */
.L_x_27:
[----:B------:R-:W-:Y:S05]  /*0ed0*/  WARPSYNC.ALL ;  /* 0x0000000000007948 */ /* 0x000fea0003800000 */
[----:B------:R-:W-:Y:S01]  /*0ee0*/  NOP ;  /* 0x0000000000007918 */ /* 0x000fe20000000000 */
[----:B------:R-:W-:-:S04]  /*0ef0*/  UIADD3 UR5, UPT, UPT, UR4, 0x80, URZ ;  /* 0x0000008004057890 */ /* 0x000fc8000fffe0ff */
[----:B------:R-:W-:-:S04]  /*0f00*/  UIADD3 UR16, UP0, UPT, UR5, UR12, URZ ;  /* 0x0000000c05107290 */ /* 0x000fc8000ff1e0ff */
[----:B------:R-:W-:Y:S01]  /*0f10*/  ULEA.HI.X.SX32 UR17, UR5, UR13, 0x1, UP0 ;  /* 0x0000000d05117291 */ /* 0x000fe200080f0eff */
[----:B------:R-:W-:Y:S11]  /*0f20*/  @P0 BRA `(.L_x_35) ;  /* 0x0000000000300947 */ /* 0x000ff60003800000 */
[----:B--2--5:R-:W2:Y:S01]  /*0f30*/  S2R R5, SR_LANEID ;  /* 0x0000000000057919 */ /* 0x024ea20000000000 */
[----:B------:R-:W-:Y:S05]  /*0f40*/  WARPSYNC.ALL ;  /* 0x0000000000007948 */ /* 0x000fea0003800000 */
[----:B------:R-:W-:Y:S01]  /*0f50*/  NOP ;  /* 0x0000000000007918 */ /* 0x000fe20000000000 */
[----:B--2---:R-:W-:-:S05]  /*0f60*/  IMAD.SHL.U32 R9, R5, 0x4, RZ ;  /* 0x0000000405097824 */ /* 0x004fca00078e00ff */
[----:B------:R-:W2:Y:S01]  /*0f70*/  LDS R5, [R9+UR8] ;  /* 0x0000000809057984 */ /* 0x000ea20008000800 */
[----:B----4-:R-:W-:-:S05]  /*0f80*/  IADD3 R6, P1, PT, R9, UR16, RZ ;  /* 0x0000001009067c10 */ /* 0x010fca000ff3e0ff */
[----:B------:R-:W-:-:S05]  /*0f90*/  IMAD.X R7, RZ, RZ, UR17, P1 ;  /* 0x00000011ff077e24 */ /* 0x000fca00088e06ff */
[----:B--2---:R2:W4:Y:S01]  /*0fa0*/  ATOMG.E.EXCH.STRONG.GPU PT, RZ, [R6], R5 ;  /* 0x0000000506ff73a8 */ /* 0x00452200041ee100 */
[----:B------:R-:W-:-:S04]  /*0fb0*/  DEPBAR {5,4,3,2,1,0} ;  /* 0x0000003f0000791a */ /* 0x000fc80000000000 */
[----:B------:R-:W5:Y:S02]  /*0fc0*/  CCTL.E.C.LDCU.IV.DEEP [UR16] ;  /* 0x0000000010007540 */ /* 0x000f640009c08000 */
[----:B-----5:R2:W-:Y:S01]  /*0fd0*/  UTMACCTL.IV [UR16] ;  /* 0x00000000100079b9 */ /* 0x0205e20008000000 */
[----:B------:R-:W-:Y:S01]  /*0fe0*/  NOP ;  /* 0x0000000000007918 */ /* 0x000fe20000000000 */
.L_x_35:
[----:B------:R-:W-:Y:S05]  /*0ff0*/  @P0 BRA `(.L_x_36) ;  /* 0x00000000000c0947 */ /* 0x000fea0003800000 */
[----:B------:R0:W-:Y:S01]  /*1000*/  UTMACMDFLUSH ;  /* 0x00000000000079b7 */ /* 0x0001e20000000000 */
[----:B------:R-:W-:Y:S05]  /*1010*/  @P0 BRA `(.L_x_36) ;  /* 0x0000000000040947 */ /* 0x000fea0003800000 */
[----:B------:R-:W-:-:S04]  /*1020*/  DEPBAR.LE SB0, 0x0 ;  /* 0x000080000000791a */ /* 0x000fc80000000000 */
.L_x_36:
[----:B------:R-:W-:Y:S05]  /*1030*/  WARPSYNC.ALL ;  /* 0x0000000000007948 */ /* 0x000fea0003800000 */
[----:B------:R-:W-:Y:S01]  /*1040*/  NOP ;  /* 0x0000000000007918 */ /* 0x000fe20000000000 */
[----:B----4-:R-:W-:Y:S06]  /*1050*/  BAR.SYNC.DEFER_BLOCKING 0x0 ;  /* 0x0000000000007b1d */ /* 0x010fec0000010000 */
[----:B------:R-:W-:Y:S02]  /*1060*/  BSSY.RECONVERGENT B2, `(.L_x_37) ;  /* 0x000000b000027945 */ /* 0x000fe40003800200 */
[----:B------:R-:W-:Y:S06]  /*1070*/  BAR.SYNC.DEFER_BLOCKING 0x0 ;  /* 0x0000000000007b1d */ /* 0x000fec0000010000 */
[----:B------:R4:W-:Y:S01]  /*1080*/  @!P0 STS [R3], RZ ;  /* 0x000000ff03008388 */ /* 0x0009e20000000800 */
[----:B------:R-:W-:Y:S01]  /*1090*/  NOP ;  /* 0x0000000000007918 */ /* 0x000fe20000000000 */
[----:B------:R-:W-:Y:S05]  /*10a0*/  @P3 BRA `(.L_x_38) ;  /* 0x0000000000183947 */ /* 0x000fea0003800000 */
[----:B---34-:R-:W3:Y:S01]  /*10b0*/  LDS R3, [UR8+0x8] ;  /* 0x00000808ff037984 */ /* 0x018ee20008000800 */
[----:B------:R-:W4:Y:S01]  /*10c0*/  LDC.64 R10, c[0x0][0x390] ;  /* 0x0000e400ff0a7b82 */ /* 0x000f220000000a00 */
[----:B--2---:R-:W-:Y:S02]  /*10d0*/  IMAD.MOV.U32 R6, RZ, RZ, 0x70 ;  /* 0x00000070ff067424 */ /* 0x004fe400078e00ff */
[----:B----4-:R2:W-:Y:S03]  /*10e0*/  STS.64 [UR8], R10 ;  /* 0x0000000aff007988 */ /* 0x0105e60008000a08 */
[----:B---3--:R-:W-:-:S05]  /*10f0*/  LOP3.LUT R3, R3, 0x10, R6, 0xd8, !PT ;  /* 0x0000001003037812 */ /* 0x008fca00078ed806 */
[----:B------:R2:W-:Y:S02]  /*1100*/  STS [UR8+0x8], R3 ;  /* 0x00000803ff007988 */ /* 0x0005e40008000808 */
.L_x_38:
[----:B--2---:R-:W-:Y:S05]  /*1110*/  BSYNC.RECONVERGENT B2 ;  /* 0x0000000000027941 */ /* 0x004fea0003800200 */
.L_x_37:
[----:B------:R-:W-:Y:S04]  /*1120*/  BSSY.RECONVERGENT B3, `(.L_x_39) ;  /* 0x0000033000037945 */ /* 0x000fe80003800200 */
[----:B------:R-:W-:Y:S04]  /*1130*/  BSSY.RELIABLE B2, `(.L_x_40) ;  /* 0x000002e000027945 */ /* 0x000fe80003800100 */
[----:B------:R-:W-:Y:S05]  /*1140*/  @P3 BRA `(.L_x_41) ;  /* 0x0000000000243947 */ /* 0x000fea0003800000 */
[----:B---34-:R-:W2:Y:S01]  /*1150*/  LDS R3, [UR8+0x34] ;  /* 0x00003408ff037984 */ /* 0x018ea20008000800 */
[----:B------:R-:W-:-:S05]  /*1160*/  IMAD.MOV.U32 R6, RZ, RZ, 0x3f000000 ;  /* 0x3f000000ff067424 */ /* 0x000fca00078e00ff */
[----:B--2---:R-:W-:-:S05]  /*1170*/  LOP3.LUT R3, R3, 0xff000000, R6, 0xb8, !PT ;  /* 0xff00000003037812 */ /* 0x004fca00078eb806 */
[----:B------:R2:W-:Y:S01]  /*1180*/  STS [UR8+0x34], R3 ;  /* 0x00003403ff007988 */ /* 0x0005e20008000808 */
[----:B------:R-:W-:Y:S05]  /*1190*/  @P3 BRA `(.L_x_42) ;  /* 0x0000000000183947 */ /* 0x000fea0003800000 */
[----:B--2---:R-:W2:Y:S01]  /*11a0*/  LDS R3, [UR8+0x38] ;  /* 0x00003808ff037984 */ /* 0x004ea20008000800 */
[----:B------:R-:W-:-:S05]  /*11b0*/  IMAD.MOV.U32 R6, RZ, RZ, 0x3f ;  /* 0x0000003fff067424 */ /* 0x000fca00078e00ff */
[----:B--2---:R-:W-:-:S05]  /*11c0*/  LOP3.LUT R3, R3, 0xff, R6, 0xb8, !PT ;  /* 0x000000ff03037812 */ /* 0x004fca00078eb806 */
[----:B------:R2:W-:Y:S02]  /*11d0*/  STS [UR8+0x38], R3 ;  /* 0x00003803ff007988 */ /* 0x0005e40008000808 */
.L_x_41:
[----:B------:R-:W-:Y:S05]  /*11e0*/  @P3 BRA `(.L_x_43) ;  /* 0x00000000000c3947 */ /* 0x000fea0003800000 */
[----:B------:R2:W-:Y:S02]  /*11f0*/  STS [UR8+0x20], R4 ;  /* 0x00002004ff007988 */ /* 0x0005e40008000808 */
.L_x_42:
[----:B------:R-:W-:Y:S05]  /*1200*/  @P3 BRA `(.L_x_44) ;  /* 0x0000000000243947 */ /* 0x000fea0003800000 */
[----:B------:R2:W-:Y:S02]  /*1210*/  STS [UR8+0x24], R2 ;  /* 0x00002402ff007988 */ /* 0x0005e40008000808 */
.L_x_43:
[----:B------:R-:W-:Y:S05]  /*1220*/  @P3 BRA `(.L_x_45) ;  /* 0x00000000002c3947 */ /* 0x000fea0003800000 */
[----:B--2---:R-:W2:Y:S01]  /*1230*/  LDS R2, [UR8+0x1c] ;  /* 0x00001c08ff027984 */ /* 0x004ea20008000800 */
[----:B------:R-:W3:Y:S02]  /*1240*/  LDC.64 R6, c[0x0][0x3b8] ;  /* 0x0000ee00ff067b82 */ /* 0x000ee40000000a00 */
[--C-:B---3-5:R-:W-:Y:S02]  /*1250*/  SHF.R.U32.HI R5, RZ, 0x4, R7.reuse ;  /* 0x00000004ff057819 */ /* 0x128fe40000011607 */
[----:B----4-:R-:W-:-:S05]  /*1260*/  SHF.R.U64 R3, R6, 0x4, R7 ;  /* 0x0000000406037819 */ /* 0x010fca0000001207 */
[----:B------:R3:W-:Y:S01]  /*1270*/  STS [UR8+0xc], R3 ;  /* 0x00000c03ff007988 */ /* 0x0007e20008000808 */
[----:B--2---:R-:W-:-:S05]  /*1280*/  LOP3.LUT R2, R2, 0xf, R5, 0xb8, !PT ;  /* 0x0000000f02027812 */ /* 0x004fca00078eb805 */
[----:B------:R3:W-:Y:S02]  /*1290*/  STS [UR8+0x1c], R2 ;  /* 0x00001c02ff007988 */ /* 0x0007e40008000808 */
.L_x_44:
[----:B------:R-:W-:Y:S05]  /*12a0*/  @P3 BRA `(.L_x_46) ;  /* 0x00000000001c3947 */ /* 0x000fea0003800000 */
[----:B---3--:R-:W3:Y:S02]  /*12b0*/  LDS R2, [UR8+0x34] ;  /* 0x00003408ff027984 */ /* 0x008ee40008000800 */
[----:B---3--:R-:W-:-:S05]  /*12c0*/  LOP3.LUT R2, R2, 0x7, RZ, 0xb8, !PT ;  /* 0x0000000702027812 */ /* 0x008fca00078eb8ff */
[----:B------:R3:W-:Y:S02]  /*12d0*/  STS [UR8+0x34], R2 ;  /* 0x00003402ff007988 */ /* 0x0007e40008000808 */
.L_x_45:
[----:B------:R-:W-:Y:S05]  /*12e0*/  @P3 BRA `(.L_x_47) ;  /* 0x00000000001c3947 */ /* 0x000fea0003800000 */
[----:B--23--:R-:W2:Y:S02]  /*12f0*/  LDS R2, [UR8+0x34] ;  /* 0x00003408ff027984 */ /* 0x00cea40008000800 */
[----:B--2---:R-:W-:-:S05]  /*1300*/  LOP3.LUT R2, R2, 0x38, RZ, 0xb8, !PT ;  /* 0x0000003802027812 */ /* 0x004fca00078eb8ff */
[----:B------:R2:W-:Y:S02]  /*1310*/  STS [UR8+0x34], R2 ;  /* 0x00003402ff007988 */ /* 0x0005e40008000808 */
.L_x_46:
[----:B------:R-:W-:Y:S05]  /*1320*/  @P3 BRA `(.L_x_48) ;  /* 0x00000000001c3947 */ /* 0x000fea0003800000 */
[----:B--23--:R-:W2:Y:S02]  /*1330*/  LDS R2, [UR8+0x8] ;  /* 0x00000808ff027984 */ /* 0x00cea40008000800 */
[----:B--2---:R-:W-:-:S05]  /*1340*/  LOP3.LUT R2, R2, 0x780, RZ, 0xb8, !PT ;  /* 0x0000078002027812 */ /* 0x004fca00078eb8ff */
[----:B------:R2:W-:Y:S02]  /*1350*/  STS [UR8+0x8], R2 ;  /* 0x00000802ff007988 */ /* 0x0005e40008000808 */
.L_x_47:
[----:B------:R-:W-:Y:S05]  /*1360*/  @P3 BRA `(.L_x_49) ;  /* 0x0000000000283947 */ /* 0x000fea0003800000 */
[----:B--23--:R-:W2:Y:S02]  /*1370*/  LDS R2, [UR8+0x8] ;  /* 0x00000808ff027984 */ /* 0x00cea40008000800 */
[----:B--2---:R-:W-:-:S05]  /*1380*/  LOP3.LUT R2, R2, 0x1800, RZ, 0xb8, !PT ;  /* 0x0000180002027812 */ /* 0x004fca00078eb8ff */
[----:B------:R2:W-:Y:S02]  /*1390*/  STS [UR8+0x8], R2 ;  /* 0x00000802ff007988 */ /* 0x0005e40008000808 */
.L_x_48:
[----:B------:R-:W-:Y:S05]  /*13a0*/  @P3 BREAK.RELIABLE B2 ;  /* 0x0000000000023942 */ /* 0x000fea0003800100 */
[----:B------:R-:W-:Y:S05]  /*13b0*/  @P3 BRA `(.L_x_50) ;  /* 0x0000000000243947 */ /* 0x000fea0003800000 */
[----:B--23--:R-:W2:Y:S01]  /*13c0*/  LDS R2, [UR8+0x8] ;  /* 0x00000808ff027984 */ /* 0x00cea20008000800 */
[----:B----4-:R-:W-:-:S05]  /*13d0*/  IMAD.MOV.U32 R3, RZ, RZ, 0x6000 ;  /* 0x00006000ff037424 */ /* 0x010fca00078e00ff */
[----:B--2---:R-:W-:-:S04]  /*13e0*/  LOP3.LUT R2, R2, 0x4000, R3, 0xd8, !PT ;  /* 0x0000400002027812 */ /* 0x004fc800078ed803 */
[----:B------:R-:W-:-:S05]  /*13f0*/  LOP3.LUT R2, R2, 0x400000, RZ, 0xb8, !PT ;  /* 0x0040000002027812 */ /* 0x000fca00078eb8ff */
[----:B------:R2:W-:Y:S02]  /*1400*/  STS [UR8+0x8], R2 ;  /* 0x00000802ff007988 */ /* 0x0005e40008000808 */
.L_x_49:
[----:B------:R-:W-:Y:S05]  /*1410*/  BSYNC.RELIABLE B2 ;  /* 0x0000000000027941 */ /* 0x000fea0003800100 */
.L_x_40:
[----:B--23--:R-:W2:Y:S02]  /*1420*/  @!P3 LDS R2, [UR8+0x8] ;  /* 0x00000808ff02b984 */ /* 0x00cea40008000800 */
[----:B--2---:R-:W-:-:S05]  /*1430*/  @!P3 LOP3.LUT R2, R2, 0x8000, RZ, 0xb8, !PT ;  /* 0x000080000202b812 */ /* 0x004fca00078eb8ff */
[----:B------:R2:W-:Y:S02]  /*1440*/  @!P3 STS [UR8+0x8], R2 ;  /* 0x00000802ff00b988 */ /* 0x0005e40008000808 */
.L_x_50:
[----:B------:R-:W-:Y:S05]  /*1450*/  BSYNC.RECONVERGENT B3 ;  /* 0x0000000000037941 */ /* 0x000fea0003800200 */
.L_x_39:
[----:B------:R-:W-:Y:S05]  /*1460*/  WARPSYNC.ALL ;  /* 0x0000000000007948 */ /* 0x000fea0003800000 */
[----:B------:R-:W-:Y:S01]  /*1470*/  NOP ;  /* 0x0000000000007918 */ /* 0x000fe20000000000 */
[----:B------:R-:W-:-:S04]  /*1480*/  UIADD3 UR4, UPT, UPT, UR4, 0x100, URZ ;  /* 0x0000010004047890 */ /* 0x000fc8000fffe0ff */
[----:B------:R-:W-:-:S04]  /*1490*/  UIADD3 UR19, UP0, UPT, UR4, UR12, URZ ;  /* 0x0000000c04137290 */ /* 0x000fc8000ff1e0ff */
[----:B------:R-:W-:Y:S01]  /*14a0*/  ULEA.HI.X.SX32 UR24, UR4, UR13, 0x1, UP0 ;  /* 0x0000000d04187291 */ /* 0x000fe200080f0eff */
[----:B------:R-:W-:Y:S11]  /*14b0*/  @P0 BRA `(.L_x_51) ;  /* 0x0000000000380947 */ /* 0x000ff60003800000 */
[----:B--23--:R-:W2:Y:S01]  /*14c0*/  S2R R2, SR_LANEID ;  /* 0x0000000000027919 */ /* 0x00cea20000000000 */
[----:B------:R-:W-:Y:S05]  /*14d0*/  WARPSYNC.ALL ;  /* 0x0000000000007948 */ /* 0x000fea0003800000 */
[----:B------:R-:W-:Y:S01]  /*14e0*/  NOP ;  /* 0x0000000000007918 */ /* 0x000fe20000000000 */
[----:B--2---:R-:W-:-:S05]  /*14f0*/  IMAD.SHL.U32 R4, R2, 0x4, RZ ;  /* 0x0000000402047824 */ /* 0x004fca00078e00ff */
[----:B-----5:R-:W2:Y:S01]  /*1500*/  LDS R5, [R4+UR8] ;  /* 0x0000000804057984 */ /* 0x020ea20008000800 */
[----:B------:R-:W-:Y:S01]  /*1510*/  IADD3 R2, P1, PT, R4, UR19, RZ ;  /* 0x0000001304027c10 */ /* 0x000fe2000ff3e0ff */
[----:B------:R-:W-:-:S04]  /*1520*/  UMOV UR4, UR19 ;  /* 0x0000001300047c82 */ /* 0x000fc80008000000 */
[----:B----4-:R-:W-:Y:S01]  /*1530*/  IMAD.X R3, RZ, RZ, UR24, P1 ;  /* 0x00000018ff037e24 */ /* 0x010fe200088e06ff */
[----:B------:R-:W-:-:S04]  /*1540*/  UMOV UR5, UR24 ;  /* 0x0000001800057c82 */ /* 0x000fc80008000000 */
[----:B--2---:R2:W3:Y:S01]  /*1550*/  ATOMG.E.EXCH.STRONG.GPU PT, RZ, [R2], R5 ;  /* 0x0000000502ff73a8 */ /* 0x0044e200041ee100 */
[----:B------:R-:W-:-:S04]  /*1560*/  DEPBAR {5,4,3,2,1,0} ;  /* 0x0000003f0000791a */ /* 0x000fc80000000000 */
[----:B------:R-:W4:Y:S02]  /*1570*/  CCTL.E.C.LDCU.IV.DEEP [UR4] ;  /* 0x0000000004007540 */ /* 0x000f240009c08000 */
[----:B----4-:R2:W-:Y:S01]  /*1580*/  UTMACCTL.IV [UR4] ;  /* 0x00000000040079b9 */ /* 0x0105e20008000000 */
[----:B------:R-:W-:Y:S01]  /*1590*/  NOP ;  /* 0x0000000000007918 */ /* 0x000fe20000000000 */
.L_x_51:
[----:B------:R-:W-:Y:S05]  /*15a0*/  @P0 BRA `(.L_x_52) ;  /* 0x00000000000c0947 */ /* 0x000fea0003800000 */
[----:B------:R0:W-:Y:S01]  /*15b0*/  UTMACMDFLUSH ;  /* 0x00000000000079b7 */ /* 0x0001e20000000000 */
[----:B------:R-:W-:Y:S05]  /*15c0*/  @P0 BRA `(.L_x_52) ;  /* 0x0000000000040947 */ /* 0x000fea0003800000 */
[----:B------:R-:W-:-:S04]  /*15d0*/  DEPBAR.LE SB0, 0x0 ;  /* 0x000080000000791a */ /* 0x000fc80000000000 */
.L_x_52:
[----:B------:R-:W-:Y:S05]  /*15e0*/  WARPSYNC.ALL ;  /* 0x0000000000007948 */ /* 0x000fea0003800000 */
[----:B------:R-:W-:Y:S01]  /*15f0*/  NOP ;  /* 0x0000000000007918 */ /* 0x000fe20000000000 */
[----:B---3--:R-:W-:Y:S01]  /*1600*/  BAR.SYNC.DEFER_BLOCKING 0x0 ;  /* 0x0000000000007b1d */ /* 0x008fe20000010000 */
[----:B------:R-:W-:Y:S01]  /*1610*/  ISETP.GE.AND P0, PT, R8, 0x1, PT ;  /* 0x000000010800780c */ /* 0x000fe20003f06270 */
[----:B------:R-:W-:Y:S01]  /*1620*/  USHF.L.U32 UR11, UR11, 0x6, URZ ;  /* 0x000000060b0b7899 */ /* 0x000fe200080006ff */
[----:B--2---:R-:W-:Y:S01]  /*1630*/  SHF.R.U32.HI R2, RZ, 0x5, R0 ;  /* 0x00000005ff027819 */ /* 0x004fe20000011600 */
[----:B------:R-:W-:-:S02]  /*1640*/  USHF.L.U32 UR22, UR9, 0x6, URZ ;  /* 0x0000000609167899 */ /* 0x000fc400080006ff */
[----:B------:R-:W-:Y:S01]  /*1650*/  VOTEU.ALL UP0, P3 ;  /* 0x0000000000ff7886 */ /* 0x000fe20001800000 */
[----:B------:R-:W-:Y:S01]  /*1660*/  UMOV UR4, 0x1 ;  /* 0x0000000100047882 */ /* 0x000fe20000000000 */
[----:B------:R-:W-:Y:S01]  /*1670*/  VOTEU.ALL UP1, P3 ;  /* 0x0000000000ff7886 */ /* 0x000fe20001820000 */
[----:B------:R-:W-:Y:S02]  /*1680*/  R2UR UR18, R2 ;  /* 0x00000000021272ca */ /* 0x000fe400000e0000 */
[----:B------:R-:W-:-:S04]  /*1690*/  @!UP0 UIADD3 UR12, UPT, UPT, -UR4, 0x100000, URZ ;  /* 0x00100000040c8890 */ /* 0x000fc8000fffe1ff */
[----:B------:R-:W-:Y:S02]  /*16a0*/  @!UP0 USHF.L.U32 UR13, UR12, 0xb, URZ ;  /* 0x0000000b0c0d8899 */ /* 0x000fe400080006ff */
[----:B------:R-:W-:Y:S02]  /*16b0*/  @!UP0 USHF.L.U32 UR12, UR12, 0x1, URZ ;  /* 0x000000010c0c8899 */ /* 0x000fe400080006ff */
[----:B------:R-:W-:-:S04]  /*16c0*/  @!UP0 UIADD3 UR4, UPT, UPT, -UR4, 0x100000, URZ ;  /* 0x0010000004048890 */ /* 0x000fc8000fffe1ff */
[----:B------:R-:W-:Y:S02]  /*16d0*/  @!UP0 USHF.L.U32 UR5, UR4, 0xb, URZ ;  /* 0x0000000b04058899 */ /* 0x000fe400080006ff */
[----:B------:R-:W-:Y:S01]  /*16e0*/  @!UP0 USHF.L.U32 UR4, UR4, 0x1, URZ ;  /* 0x0000000104048899 */ /* 0x000fe200080006ff */
[----:B------:R-:W-:Y:S01]  /*16f0*/  VOTEU.ALL UP0, P3 ;  /* 0x0000000000ff7886 */ /* 0x000fe20001800000 */
[----:B------:R-:W2:Y:S04]  /*1700*/  FENCE.VIEW.ASYNC.S ;  /* 0x00000000000073c6 */ /* 0x000ea80000000000 */
[----:B--2---:R2:W3:Y:S06]  /*1710*/  @!UP0 SYNCS.EXCH.64 URZ, [UR8+0x1000], UR12 ;  /* 0x0010000c08ff85b2 */ /* 0x0044ec0008000100 */
[----:B------:R2:W4:Y:S01]  /*1720*/  @!UP1 SYNCS.EXCH.64 URZ, [UR8+0x1010], UR4 ;  /* 0x0010100408ff95b2 */ /* 0x0005220008000100 */
[----:B------:R-:W-:Y:S05]  /*1730*/  @!P0 BRA `(.L_x_53) ;  /* 0x0000000400848947 */ /* 0x000fea0003800000 */
[----:B---34-:R-:W-:Y:S01]  /*1740*/  BAR.SYNC.DEFER_BLOCKING 0x0 ;  /* 0x0000000000007b1d */ /* 0x018fe20000010000 */
[----:B------:R-:W-:Y:S01]  /*1750*/  @!P3 IMAD.MOV.U32 R2, RZ, RZ, 0x1000 ;  /* 0x00001000ff02b424 */ /* 0x000fe200078e00ff */
[----:B------:R-:W-:Y:S02]  /*1760*/  ELECT P1, URZ, PT ;  /* 0x0000000000ff782f */ /* 0x000fe40003820000 */
[----:B------:R-:W-:Y:S02]  /*1770*/  ELECT P0, URZ, PT ;  /* 0x0000000000ff782f */ /* 0x000fe40003800000 */
[C---:B------:R-:W-:Y:S01]  /*1780*/  ISETP.LT.U32.AND P1, PT, R36.reuse, 0x20, P1 ;  /* 0x000000202400780c */ /* 0x040fe20000f21070 */
[----:B------:R-:W-:Y:S01]  /*1790*/  UIADD3 UR20, UPT, UPT, UR8, 0x800, URZ ;  /* 0x0000080008147890 */ /* 0x000fe2000fffe0ff */
[----:B------:R-:W-:Y:S01]  /*17a0*/  ISETP.LT.U32.AND P0, PT, R36, 0x20, P0 ;  /* 0x000000202400780c */ /* 0x000fe20000701070 */
[----:B--2---:R-:W-:Y:S02]  /*17b0*/  USHF.R.U32.HI UR12, URZ, 0x4, UR8 ;  /* 0x00000004ff0c7899 */ /* 0x004fe40008011608 */
[----:B------:R-:W-:-:S02]  /*17c0*/  USHF.R.U32.HI UR14, URZ, 0x4, UR20 ;  /* 0x00000004ff0e7899 */ /* 0x000fc40008011614 */
[----:B------:R-:W-:Y:S02]  /*17d0*/  USGXT.U32 UR12, UR12, 0xe ;  /* 0x0000000e0c0c789a */ /* 0x000fe40008000000 */
[----:B------:R-:W-:Y:S01]  /*17e0*/  USGXT.U32 UR14, UR14, 0xe ;  /* 0x0000000e0e0e789a */ /* 0x000fe20008000000 */
[----:B------:R-:W-:Y:S01]  /*17f0*/  UMOV UR13, 0xc0004010 ;  /* 0xc0004010000d7882 */ /* 0x000fe20000000000 */
[----:B------:R-:W-:Y:S02]  /*1800*/  UMOV UR15, 0x80004020 ;  /* 0x80004020000f7882 */ /* 0x000fe40000000000 */
[----:B------:R-:W-:Y:S01]  /*1810*/  VOTEU.ANY UP0, P1 ;  /* 0x0000000000ff7886 */ /* 0x000fe20000800100 */
[----:B------:R-:W-:Y:S01]  /*1820*/  VOTEU.ANY UP2, P1 ;  /* 0x0000000000ff7886 */ /* 0x000fe20000840100 */
[----:B------:R-:W-:Y:S01]  /*1830*/  VOTEU.ANY UP1, P0 ;  /* 0x0000000000ff7886 */ /* 0x000fe20000020100 */
[----:B------:R-:W-:Y:S01]  /*1840*/  VOTEU.ANY UP3, P0 ;  /* 0x0000000000ff7886 */ /* 0x000fe20000060100 */
[----:B------:R2:W-:Y:S01]  /*1850*/  @!P3 SYNCS.ARRIVE.TRANS64 RZ, [UR8+0x1000], R2 ;  /* 0x00100002ffffb9a7 */ /* 0x0005e20008000008 */
[----:B------:R3:W-:Y:S06]  /*1860*/  MEMBAR.ALL.CTA ;  /* 0x0000000000007992 */ /* 0x0007ec0000008000 */
[----:B---3--:R-:W3:Y:S01]  /*1870*/  FENCE.VIEW.ASYNC.S ;  /* 0x00000000000073c6 */ /* 0x008ee20000000000 */
[----:B------:R-:W-:Y:S01]  /*1880*/  @UP0 UIADD3 UR9, UPT, UPT, UR8, 0x1000, URZ ;  /* 0x0000100008090890 */ /* 0x000fe2000fffe0ff */
[----:B------:R-:W-:Y:S01]  /*1890*/  @UP0 UMOV UR10, URZ ;  /* 0x000000ff000a0c82 */ /* 0x000fe20008000000 */
[----:B------:R-:W-:Y:S01]  /*18a0*/  @UP1 UIADD3 UR21, UPT, UPT, UR8, 0x1000, URZ ;  /* 0x0000100008151890 */ /* 0x000fe2000fffe0ff */
[----:B------:R-:W-:Y:S01]  /*18b0*/  @UP1 UMOV UR23, URZ ;  /* 0x000000ff00171c82 */ /* 0x000fe20008000000 */
[----:B------:R-:W-:Y:S01]  /*18c0*/  UISETP.NE.U32.AND UP0, UPT, UR18, URZ, UPT ;  /* 0x000000ff1200728c */ /* 0x000fe2000bf05070 */
[----:B---3--:R-:W-:Y:S06]  /*18d0*/  BAR.SYNC.DEFER_BLOCKING 0x0 ;  /* 0x0000000000007b1d */ /* 0x008fec0000010000 */
[----:B------:R2:W-:Y:S02]  /*18e0*/  @UP2 UTMALDG.2D [UR8], [UR6] ;  /* 0x00000008060025b4 */ /* 0x0005e40008008000 */
[----:B------:R-:W-:Y:S06]  /*18f0*/  BAR.SYNC.DEFER_BLOCKING 0x0 ;  /* 0x0000000000007b1d */ /* 0x000fec0000010000 */
[----:B------:R2:W-:Y:S02]  /*1900*/  @UP3 UTMALDG.2D [UR20], [UR16] ;  /* 0x00000014100035b4 */ /* 0x0005e40008008000 */
[----:B------:R-:W-:Y:S06]  /*1910*/  BAR.SYNC.DEFER_BLOCKING 0x0 ;  /* 0x0000000000007b1d */ /* 0x000fec0000010000 */
[----:B------:R-:W3:Y:S02]  /*1920*/  SYNCS.PHASECHK.TRANS64.TRYWAIT P0, [UR8+0x1000], RZ ;  /* 0x001000ffff0075a7 */ /* 0x000ee40008001108 */
[----:B--23--:R-:W-:Y:S05]  /*1930*/  @!P0 BRA `(.L_x_54) ;  /* 0x00000008008c8947 */ /* 0x00cfea0003800000 */
.L_x_66:
[----:B------:R-:W-:Y:S05]  /*1940*/  BRA.U UP0, `(.L_x_55) ;  /* 0x0000000100107547 */ /* 0x000fea000b800000 */
[----:B------:R-:W-:Y:S01]  /*1950*/  UMOV UR4, 0x0 ;  /* 0x0000000000047882 */ /* 0x000fe20000000000 */
[----:B------:R-:W-:Y:S02]  /*1960*/  UMOV UR5, 0x4110010 ;  /* 0x0411001000057882 */ /* 0x000fe40000000000 */
[----:B------:R2:W-:Y:S01]  /*1970*/  UTCQMMA gdesc[UR12], gdesc[UR14], tmem[UR25], tmem[UR4], idesc[UR5], !UPT ;  /* 0x00ff040e0c0075ea */ /* 0x0005e2000f800319 */
[----:B------:R-:W-:Y:S02]  /*1980*/  NOP ;  /* 0x0000000000007918 */ /* 0x000fe40000000000 */
.L_x_55:
[----:B------:R-:W-:Y:S01]  /*1990*/  ELECT P0, URZ, PT ;  /* 0x0000000000ff782f */ /* 0x000fe20003800000 */
[----:B--2---:R-:W-:-:S03]  /*19a0*/  UIADD3 UR4, UPT, UPT, UR8, 0x1010, URZ ;  /* 0x0000101008047890 */ /* 0x004fc6000fffe0ff */
[----:B------:R-:W-:Y:S01]  /*19b0*/  ISETP.LT.U32.AND P0, PT, R36, 0x20, P0 ;  /* 0x000000202400780c */ /* 0x000fe20000701070 */
[----:B------:R-:W-:-:S12]  /*19c0*/  UMOV UR5, URZ ;  /* 0x000000ff00057c82 */ /* 0x000fd80008000000 */
[----:B------:R-:W-:Y:S01]  /*19d0*/  VOTEU.ANY UP0, P0 ;  /* 0x0000000000ff7886 */ /* 0x000fe20000000100 */
[----:B------:R-:W-:Y:S01]  /*19e0*/  VOTEU.ANY UP1, P0 ;  /* 0x0000000000ff7886 */ /* 0x000fe20000020100 */
[----:B------:R-:W-:-:S03]  /*19f0*/  ISETP.GE.U32.AND P0, PT, R8, 0x21, PT ;  /* 0x000000210800780c */ /* 0x000fc60003f06070 */
[----:B------:R-:W-:Y:S02]  /*1a00*/  @UP0 UMOV UR9, UR4 ;  /* 0x0000000400090c82 */ /* 0x000fe40008000000 */
[----:B------:R2:W-:Y:S01]  /*1a10*/  @UP1 UTCBAR [UR9], URZ ;  /* 0x000000ff090013e9 */ /* 0x0005e200080000ff */
[----:B------:R-:W-:Y:S06]  /*1a20*/  BAR.SYNC.DEFER_BLOCKING 0x0 ;  /* 0x0000000000007b1d */ /* 0x000fec0000010000 */
[----:B------:R-:W3:Y:S02]  /*1a30*/  SYNCS.PHASECHK.TRANS64.TRYWAIT P1, [UR8+0x1010], RZ ;  /* 0x001010ffff0075a7 */ /* 0x000ee40008021108 */
[----:B--23--:R-:W-:Y:S05]  /*1a40*/  @!P1 BRA `(.L_x_56) ;  /* 0x0000000800549947 */ /* 0x00cfea0003800000 */
.L_x_67:
[----:B------:R-:W-:Y:S05]  /*1a50*/  @!P0 BRA `(.L_x_53) ;  /* 0x0000000000bc8947 */ /* 0x000fea0003800000 */
[----:B------:R-:W-:Y:S01]  /*1a60*/  IMAD.MOV.U32 R2, RZ, RZ, 0x1 ;  /* 0x00000001ff027424 */ /* 0x000fe200078e00ff */
[----:B------:R-:W2:Y:S01]  /*1a70*/  LDCU UR26, c[0x0][0x3a0] ;  /* 0x00007400ff1a77ac */ /* 0x000ea20008000800 */
[----:B------:R-:W-:-:S05]  /*1a80*/  UMOV UR10, 0x20 ;  /* 0x00000020000a7882 */ /* 0x000fca0000000000 */
.L_x_60:
[----:B------:R-:W-:Y:S01]  /*1a90*/  BAR.SYNC.DEFER_BLOCKING 0x0 ;  /* 0x0000000000007b1d */ /* 0x000fe20000010000 */
[----:B------:R-:W-:Y:S01]  /*1aa0*/  @!P3 IMAD.MOV.U32 R3, RZ, RZ, 0x1000 ;  /* 0x00001000ff03b424 */ /* 0x000fe200078e00ff */
[----:B------:R-:W-:Y:S02]  /*1ab0*/  ELECT P1, URZ, PT ;  /* 0x0000000000ff782f */ /* 0x000fe40003820000 */
[----:B------:R-:W-:Y:S02]  /*1ac0*/  ELECT P0, URZ, PT ;  /* 0x0000000000ff782f */ /* 0x000fe40003800000 */
[C---:B------:R-:W-:Y:S01]  /*1ad0*/  ISETP.LT.U32.AND P1, PT, R36.reuse, 0x20, P1 ;  /* 0x000000202400780c */ /* 0x040fe20000f21070 */
[----:B------:R-:W-:Y:S01]  /*1ae0*/  UMOV UR23, UR10 ;  /* 0x0000000a00177c82 */ /* 0x000fe20008000000 */
[----:B------:R-:W-:-:S11]  /*1af0*/  ISETP.LT.U32.AND P0, PT, R36, 0x20, P0 ;  /* 0x000000202400780c */ /* 0x000fd60000701070 */
[----:B------:R-:W-:Y:S02]  /*1b00*/  VOTEU.ANY UP0, P1 ;  /* 0x0000000000ff7886 */ /* 0x000fe40000800100 */
[----:B------:R-:W-:Y:S01]  /*1b10*/  VOTEU.ANY UP1, P0 ;  /* 0x0000000000ff7886 */ /* 0x000fe20000020100 */
[----:B------:R3:W-:Y:S01]  /*1b20*/  @!P3 SYNCS.ARRIVE.TRANS64 RZ, [UR8+0x1000], R3 ;  /* 0x00100003ffffb9a7 */ /* 0x0007e20008000008 */
[----:B------:R4:W-:Y:S06]  /*1b30*/  MEMBAR.ALL.CTA ;  /* 0x0000000000007992 */ /* 0x0009ec0000008000 */
[----:B----4-:R-:W4:Y:S01]  /*1b40*/  FENCE.VIEW.ASYNC.S ;  /* 0x00000000000073c6 */ /* 0x010f220000000000 */
[----:B------:R-:W-:Y:S01]  /*1b50*/  @UP0 UIADD3 UR9, UPT, UPT, UR8, 0x1000, URZ ;  /* 0x0000100008090890 */ /* 0x000fe2000fffe0ff */
[----:B----4-:R-:W-:Y:S01]  /*1b60*/  VOTEU.ANY UP0, P1 ;  /* 0x0000000000ff7886 */ /* 0x010fe20000800100 */
[----:B------:R-:W-:-:S02]  /*1b70*/  @UP1 UIADD3 UR20, UPT, UPT, UR8, 0x800, URZ ;  /* 0x0000080008141890 */ /* 0x000fc4000fffe0ff */
[----:B------:R-:W-:Y:S01]  /*1b80*/  @UP1 UIADD3 UR21, UPT, UPT, UR8, 0x1000, URZ ;  /* 0x0000100008151890 */ /* 0x000fe2000fffe0ff */
[----:B---3--:R-:W-:Y:S01]  /*1b90*/  IMAD.U32 R3, R2, -0x80000000, RZ ;  /* 0x8000000002037824 */ /* 0x008fe200078e00ff */
[----:B------:R-:W-:Y:S01]  /*1ba0*/  VOTEU.ANY UP1, P0 ;  /* 0x0000000000ff7886 */ /* 0x000fe20000020100 */
[----:B------:R-:W-:Y:S06]  /*1bb0*/  BAR.SYNC.DEFER_BLOCKING 0x0 ;  /* 0x0000000000007b1d */ /* 0x000fec0000010000 */
[----:B------:R3:W-:Y:S01]  /*1bc0*/  @UP0 UTMALDG.2D [UR8], [UR6] ;  /* 0x00000008060005b4 */ /* 0x0007e20008008000 */
[----:B------:R-:W-:Y:S01]  /*1bd0*/  UISETP.NE.U32.AND UP0, UPT, UR18, URZ, UPT ;  /* 0x000000ff1200728c */ /* 0x000fe2000bf05070 */
[----:B------:R-:W-:Y:S06]  /*1be0*/  BAR.SYNC.DEFER_BLOCKING 0x0 ;  /* 0x0000000000007b1d */ /* 0x000fec0000010000 */
[----:B------:R3:W-:Y:S02]  /*1bf0*/  @UP1 UTMALDG.2D [UR20], [UR16] ;  /* 0x00000014100015b4 */ /* 0x0007e40008008000 */
[----:B------:R-:W-:Y:S06]  /*1c00*/  BAR.SYNC.DEFER_BLOCKING 0x0 ;  /* 0x0000000000007b1d */ /* 0x000fec0000010000 */
[----:B------:R-:W4:Y:S02]  /*1c10*/  SYNCS.PHASECHK.TRANS64.TRYWAIT P0, [UR8+0x1000], R3 ;  /* 0x00100003ff0075a7 */ /* 0x000f240008001108 */
[----:B---34-:R-:W-:Y:S05]  /*1c20*/  @!P0 BRA `(.L_x_57) ;  /* 0x0000000400e88947 */ /* 0x018fea0003800000 */
.L_x_68:
[----:B------:R-:W-:Y:S05]  /*1c30*/  BRA.U UP0, `(.L_x_58) ;  /* 0x0000000100107547 */ /* 0x000fea000b800000 */
[----:B------:R-:W-:Y:S01]  /*1c40*/  UMOV UR20, 0x0 ;  /* 0x0000000000147882 */ /* 0x000fe20000000000 */
[----:B------:R-:W-:Y:S02]  /*1c50*/  UMOV UR21, 0x4110010 ;  /* 0x0411001000157882 */ /* 0x000fe40000000000 */
[----:B------:R3:W-:Y:S01]  /*1c60*/  UTCQMMA gdesc[UR12], gdesc[UR14], tmem[UR25], tmem[UR20], idesc[UR21], UPT ;  /* 0x00ff140e0c0075ea */ /* 0x0007e2000b800319 */
[----:B------:R-:W-:Y:S02]  /*1c70*/  NOP ;  /* 0x0000000000007918 */ /* 0x000fe40000000000 */
.L_x_58:
[----:B------:R-:W-:-:S04]  /*1c80*/  ELECT P0, URZ, PT ;  /* 0x0000000000ff782f */ /* 0x000fc80003800000 */
[----:B------:R-:W-:-:S13]  /*1c90*/  ISETP.LT.U32.AND P0, PT, R36, 0x20, P0 ;  /* 0x000000202400780c */ /* 0x000fda0000701070 */
[----:B------:R-:W-:Y:S01]  /*1ca0*/  VOTEU.ANY UP0, P0 ;  /* 0x0000000000ff7886 */ /* 0x000fe20000000100 */
[----:B------:R-:W-:-:S04]  /*1cb0*/  VOTEU.ANY UP1, P0 ;  /* 0x0000000000ff7886 */ /* 0x000fc80000020100 */
[----:B------:R-:W-:Y:S02]  /*1cc0*/  @UP0 UMOV UR9, UR4 ;  /* 0x0000000400090c82 */ /* 0x000fe40008000000 */
[----:B------:R4:W-:Y:S01]  /*1cd0*/  @UP1 UTCBAR [UR9], URZ ;  /* 0x000000ff090013e9 */ /* 0x0009e200080000ff */
[----:B------:R-:W-:Y:S06]  /*1ce0*/  BAR.SYNC.DEFER_BLOCKING 0x0 ;  /* 0x0000000000007b1d */ /* 0x000fec0000010000 */
[----:B------:R-:W3:Y:S02]  /*1cf0*/  SYNCS.PHASECHK.TRANS64.TRYWAIT P0, [UR8+0x1010], R3 ;  /* 0x00101003ff0075a7 */ /* 0x000ee40008001108 */
[----:B---34-:R-:W-:Y:S05]  /*1d00*/  @!P0 BRA `(.L_x_59) ;  /* 0x0000000400bc8947 */ /* 0x018fea0003800000 */
.L_x_69:
[----:B------:R-:W-:Y:S01]  /*1d10*/  UIADD3 UR10, UPT, UPT, UR10, 0x20, URZ ;  /* 0x000000200a0a7890 */ /* 0x000fe2000fffe0ff */
[----:B------:R-:W-:-:S03]  /*1d20*/  LOP3.LUT R2, R2, 0x1, RZ, 0x3c, !PT ;  /* 0x0000000102027812 */ /* 0x000fc600078e3cff */
[----:B--2---:R-:W-:-:S09]  /*1d30*/  UISETP.GE.AND UP0, UPT, UR10, UR26, UPT ;  /* 0x0000001a0a00728c */ /* 0x004fd2000bf06270 */
[----:B------:R-:W-:Y:S05]  /*1d40*/  BRA.U !UP0, `(.L_x_60) ;  /* 0xfffffffd08507547 */ /* 0x000fea000b83ffff */
.L_x_53:
[----:B---34-:R-:W-:Y:S01]  /*1d50*/  BAR.SYNC.DEFER_BLOCKING 0x0 ;  /* 0x0000000000007b1d */ /* 0x018fe20000010000 */
[----:B------:R-:W-:-:S05]  /*1d60*/  IMAD.SHL.U32 R2, R0, 0x20, RZ ;  /* 0x0000002000027824 */ /* 0x000fca00078e00ff */
[----:B------:R-:W-:Y:S04]  /*1d70*/  BSSY.RECONVERGENT B3, `(.L_x_61) ;  /* 0x0000004000037945 */ /* 0x000fe80003800200 */
[----:B------:R-:W-:Y:S05]  /*1d80*/  @P3 BRA `(.L_x_62) ;  /* 0x0000000000083947 */ /* 0x000fea0003800000 */
[----:B------:R-:W3:Y:S02]  /*1d90*/  SYNCS.CCTL.IV [UR8+0x1000] ;  /* 0x00100000ff0079b1 */ /* 0x000ee40008000008 */
[----:B---3--:R-:W3:Y:S02]  /*1da0*/  SYNCS.CCTL.IV [UR8+0x1010] ;  /* 0x00101000ff0079b1 */ /* 0x008ee40008000008 */
.L_x_62:
[----:B--2---:R-:W-:Y:S05]  /*1db0*/  BSYNC.RECONVERGENT B3 ;  /* 0x0000000000037941 */ /* 0x004fea0003800200 */
.L_x_61:
[----:B------:R-:W-:Y:S01]  /*1dc0*/  USHF.L.U32 UR18, UR18, 0x15, URZ ;  /* 0x0000001512127899 */ /* 0x000fe200080006ff */
[----:B------:R-:W-:Y:S01]  /*1dd0*/  IMAD.SHL.U32 R3, R0, 0x8, RZ ;  /* 0x0000000800037824 */ /* 0x000fe200078e00ff */
[----:B------:R-:W-:Y:S01]  /*1de0*/  LOP3.LUT R2, R2, 0xc00, RZ, 0xc0, !PT ;  /* 0x00000c0002027812 */ /* 0x000fe200078ec0ff */
[C---:B------:R-:W-:Y:S01]  /*1df0*/  IMAD.SHL.U32 R4, R0.reuse, 0x2, RZ ;  /* 0x0000000200047824 */ /* 0x040fe200078e00ff */
[----:B------:R-:W-:Y:S01]  /*1e00*/  ULOP3.LUT UR18, UR18, 0x600000, URZ, 0xc0, !UPT ;  /* 0x0060000012127892 */ /* 0x000fe2000f8ec0ff */
[----:B------:R-:W-:Y:S01]  /*1e10*/  IMAD.SHL.U32 R0, R0, 0x40, RZ ;  /* 0x0000004000007824 */ /* 0x000fe200078e00ff */
[----:B------:R-:W-:Y:S02]  /*1e20*/  LOP3.LUT R3, R2, 0x30, R3, 0xf8, !PT ;  /* 0x0000003002037812 */ /* 0x000fe400078ef803 */
[----:B------:R-:W-:Y:S01]  /*1e30*/  ELECT P0, URZ, PT ;  /* 0x0000000000ff782f */ /* 0x000fe20003800000 */
[----:B------:R-:W-:Y:S01]  /*1e40*/  UIADD3 UR18, UPT, UPT, UR25, UR18, URZ ;  /* 0x0000001219127290 */ /* 0x000fe2000fffe0ff */
[----:B------:R-:W-:Y:S01]  /*1e50*/  LOP3.LUT R3, R3, 0x20, R4, 0x78, !PT ;  /* 0x0000002003037812 */ /* 0x000fe200078e7804 */
[----:B------:R-:W-:Y:S01]  /*1e60*/  UMOV UR9, UR22 ;  /* 0x0000001600097c82 */ /* 0x000fe20008000000 */
[----:B------:R-:W-:Y:S01]  /*1e70*/  ISETP.LT.U32.AND P0, PT, R36, 0x20, P0 ;  /* 0x000000202400780c */ /* 0x000fe20000701070 */
[----:B------:R-:W-:Y:S01]  /*1e80*/  UMOV UR10, UR11 ;  /* 0x0000000b000a7c82 */ /* 0x000fe20008000000 */
[----:B------:R-:W-:-:S04]  /*1e90*/  LOP3.LUT R0, R3, 0x3c0, R0, 0xf8, !PT ;  /* 0x000003c003007812 */ /* 0x000fc800078ef800 */
[----:B-----5:R-:W-:Y:S01]  /*1ea0*/  LDTM.16dp32bit_t0_t15.x32 R4, tmem[UR18] ;  /* 0x00000012000479ee */ /* 0x020fe20008a80000 */
[----:B------:R-:W2:Y:S01]  /*1eb0*/  LDTM.16dp32bit_t16_t31.x32 R4, tmem[UR18+0x20] ;  /* 0x00002012000479ee */ /* 0x000ea20008aa0000 */
[----:B------:R-:W-:Y:S01]  /*1ec0*/  LOP3.LUT R2, R0, 0x10, RZ, 0x3c, !PT ;  /* 0x0000001000027812 */ /* 0x000fe200078e3cff */
[----:B------:R-:W-:-:S04]  /*1ed0*/  NOP ;  /* 0x0000000000007918 */ /* 0x000fc80000000000 */
[----:B--2---:R-:W-:Y:S01]  /*1ee0*/  VOTEU.ANY UP0, P0 ;  /* 0x0000000000ff7886 */ /* 0x004fe20000000100 */
[----:B------:R-:W-:-:S04]  /*1ef0*/  VOTEU.ANY UP1, P0 ;  /* 0x0000000000ff7886 */ /* 0x000fc80000020100 */
[----:B------:R-:W-:Y:S01]  /*1f00*/  @UP0 UMOV UR4, UR19 ;  /* 0x0000001300040c82 */ /* 0x000fe20008000000 */
[----:B------:R-:W-:Y:S01]  /*1f10*/  @UP0 UMOV UR5, UR24 ;  /* 0x0000001800050c82 */ /* 0x000fe20008000000 */
[----:B------:R-:W-:Y:S02]  /*1f20*/  F2FP.SATFINITE.E4M3.F32.PACK_AB_MERGE_C R6, R7, R6, RZ ;  /* 0x000000060706723e */ /* 0x000fe400048070ff */
[----:B------:R-:W-:Y:S02]  /*1f30*/  F2FP.SATFINITE.E4M3.F32.PACK_AB_MERGE_C R10, R11, R10, RZ ;  /* 0x0000000a0b0a723e */ /* 0x000fe400048070ff */
[----:B------:R-:W-:Y:S02]  /*1f40*/  F2FP.SATFINITE.E4M3.F32.PACK_AB_MERGE_C R14, R15, R14, RZ ;  /* 0x0000000e0f0e723e */ /* 0x000fe400048070ff */
[----:B------:R-:W-:Y:S02]  /*1f50*/  F2FP.SATFINITE.E4M3.F32.PACK_AB_MERGE_C R7, R19, R18, RZ ;  /* 0x000000121307723e */ /* 0x000fe400048070ff */
[----:B------:R-:W-:-:S02]  /*1f60*/  F2FP.SATFINITE.E4M3.F32.PACK_AB_MERGE_C R22, R23, R22, RZ ;  /* 0x000000161716723e */ /* 0x000fc400048070ff */
[----:B------:R-:W-:Y:S02]  /*1f70*/  F2FP.SATFINITE.E4M3.F32.PACK_AB_MERGE_C R26, R27, R26, RZ ;  /* 0x0000001a1b1a723e */ /* 0x000fe400048070ff */
[----:B------:R-:W-:Y:S02]  /*1f80*/  F2FP.SATFINITE.E4M3.F32.PACK_AB_MERGE_C R30, R31, R30, RZ ;  /* 0x0000001e1f1e723e */ /* 0x000fe400048070ff */
[----:B------:R-:W-:Y:S02]  /*1f90*/  F2FP.SATFINITE.E4M3.F32.PACK_AB_MERGE_C R34, R35, R34, RZ ;  /* 0x000000222322723e */ /* 0x000fe400048070ff */
[----:B------:R-:W-:Y:S02]  /*1fa0*/  F2FP.SATFINITE.E4M3.F32.PACK_AB_MERGE_C R4, R5, R4, R6 ;  /* 0x000000040504723e */ /* 0x000fe40004807006 */
[----:B------:R-:W-:Y:S02]  /*1fb0*/  F2FP.SATFINITE.E4M3.F32.PACK_AB_MERGE_C R5, R9, R8, R10 ;  /* 0x000000080905723e */ /* 0x000fe4000480700a */
[----:B------:R-:W-:-:S02]  /*1fc0*/  F2FP.SATFINITE.E4M3.F32.PACK_AB_MERGE_C R6, R13, R12, R14 ;  /* 0x0000000c0d06723e */ /* 0x000fc4000480700e */
[----:B------:R-:W-:Y:S02]  /*1fd0*/  F2FP.SATFINITE.E4M3.F32.PACK_AB_MERGE_C R7, R17, R16, R7 ;  /* 0x000000101107723e */ /* 0x000fe40004807007 */
[----:B------:R-:W-:Y:S02]  /*1fe0*/  F2FP.SATFINITE.E4M3.F32.PACK_AB_MERGE_C R20, R21, R20, R22 ;  /* 0x000000141514723e */ /* 0x000fe40004807016 */
[----:B------:R-:W-:Y:S01]  /*1ff0*/  F2FP.SATFINITE.E4M3.F32.PACK_AB_MERGE_C R21, R25, R24, R26 ;  /* 0x000000181915723e */ /* 0x000fe2000480701a */
[----:B---3--:R2:W-:Y:S01]  /*2000*/  STS.128 [R0+UR8], R4 ;  /* 0x0000000400007988 */ /* 0x0085e20008000c08 */
[----:B------:R-:W-:Y:S02]  /*2010*/  F2FP.SATFINITE.E4M3.F32.PACK_AB_MERGE_C R22, R29, R28, R30 ;  /* 0x0000001c1d16723e */ /* 0x000fe4000480701e */
[----:B------:R-:W-:-:S05]  /*2020*/  F2FP.SATFINITE.E4M3.F32.PACK_AB_MERGE_C R23, R33, R32, R34 ;  /* 0x000000202117723e */ /* 0x000fca0004807022 */
[----:B------:R2:W-:Y:S01]  /*2030*/  STS.128 [R2+UR8], R20 ;  /* 0x0000001402007988 */ /* 0x0005e20008000c08 */
[----:B------:R3:W-:Y:S06]  /*2040*/  MEMBAR.ALL.CTA ;  /* 0x0000000000007992 */ /* 0x0007ec0000008000 */
[----:B---3--:R-:W3:Y:S02]  /*2050*/  FENCE.VIEW.ASYNC.S ;  /* 0x00000000000073c6 */ /* 0x008ee40000000000 */
[----:B---3--:R-:W-:Y:S06]  /*2060*/  BAR.SYNC.DEFER_BLOCKING 0x0 ;  /* 0x0000000000007b1d */ /* 0x008fec0000010000 */
[----:B------:R2:W-:Y:S01]  /*2070*/  @UP1 UTMASTG.2D [UR8], [UR4] ;  /* 0x00000008040013b5 */ /* 0x0005e20008008000 */
[----:B------:R0:W-:Y:S01]  /*2080*/  UTMACMDFLUSH ;  /* 0x00000000000079b7 */ /* 0x0001e20000000000 */
[----:B------:R-:W-:-:S04]  /*2090*/  DEPBAR.LE SB0, 0x0 ;  /* 0x000080000000791a */ /* 0x000fc80000000000 */
[----:B------:R-:W-:Y:S08]  /*20a0*/  BAR.SYNC.DEFER_BLOCKING 0x0 ;  /* 0x0000000000007b1d */ /* 0x000ff00000010000 */
[----:B------:R-:W-:Y:S06]  /*20b0*/  BAR.SYNC.DEFER_BLOCKING 0x0 ;  /* 0x0000000000007b1d */ /* 0x000fec0000010000 */
[----:B--2---:R-:W-:Y:S05]  /*20c0*/  @P2 BRA `(.L_x_63) ;  /* 0x0000000000a02947 */ /* 0x004fea0003800000 */
[----:B------:R-:W2:Y:S01]  /*20d0*/  S2UR UR5, SR_CgaCtaId ;  /* 0x00000000000579c3 */ /* 0x000ea20000008800 */
[----:B------:R-:W-:Y:S01]  /*20e0*/  NOP ;  /* 0x0000000000007918 */ /* 0x000fe20000000000 */
[----:B------:R-:W-:Y:S01]  /*20f0*/  UMOV UR4, 0x50 ;  /* 0x0000005000047882 */ /* 0x000fe20000000000 */
[----:B------:R-:W-:Y:S02]  /*2100*/  IMAD.U32 R0, RZ, RZ, UR25 ;  /* 0x00000019ff007e24 */ /* 0x000fe4000f8e00ff */
[----:B------:R-:W-:Y:S02]  /*2110*/  IMAD.MOV.U32 R3, RZ, RZ, 0x3 ;  /* 0x00000003ff037424 */ /* 0x000fe400078e00ff */
[----:B------:R-:W-:Y:S01]  /*2120*/  IMAD.MOV.U32 R7, RZ, RZ, 0x1 ;  /* 0x00000001ff077424 */ /* 0x000fe200078e00ff */
[----:B------:R-:W-:-:S04]  /*2130*/  LOP3.LUT R0, R0, 0xffff, RZ, 0xc0, !PT ;  /* 0x0000ffff00007812 */ /* 0x000fc800078ec0ff */
[----:B------:R-:W-:-:S05]  /*2140*/  SHF.R.U32.HI R0, RZ, 0x5, R0 ;  /* 0x00000005ff007819 */ /* 0x000fca0000011600 */
[----:B------:R-:W-:Y:S01]  /*2150*/  VIADD R2, R0, 0x10 ;  /* 0x0000001000027836 */ /* 0x000fe20000000000 */
[----:B------:R-:W-:Y:S01]  /*2160*/  SHF.L.U32 R0, R3, R0, RZ ;  /* 0x0000000003007219 */ /* 0x000fe200000006ff */
[----:B--2---:R-:W-:-:S03]  /*2170*/  ULEA UR6, UR5, UR4, 0x18 ;  /* 0x0000000405067291 */ /* 0x004fc6000f8ec0ff */
[----:B------:R-:W-:-:S04]  /*2180*/  SHF.L.U32 R3, R7, R2, RZ ;  /* 0x0000000207037219 */ /* 0x000fc800000006ff */
[----:B------:R-:W-:Y:S02]  /*2190*/  LOP3.LUT R0, R3, R0, RZ, 0xfc, !PT ;  /* 0x0000000003007212 */ /* 0x000fe400078efcff */
[----:B------:R-:W2:Y:S02]  /*21a0*/  LDS R5, [UR6] ;  /* 0x00000006ff057984 */ /* 0x000ea40008000800 */
[C---:B------:R-:W-:Y:S02]  /*21b0*/  LOP3.LUT R2, R0.reuse, 0xffff, RZ, 0xc0, !PT ;  /* 0x0000ffff00027812 */ /* 0x040fe400078ec0ff */
[----:B--2---:R-:W-:-:S04]  /*21c0*/  LOP3.LUT R3, R0, 0xffff, R5, 0x80, !PT ;  /* 0x0000ffff00037812 */ /* 0x004fc800078e8005 */
[----:B------:R-:W-:-:S13]  /*21d0*/  ISETP.NE.AND P0, PT, R3, R2, PT ;  /* 0x000000020300720c */ /* 0x000fda0003f05270 */
[----:B------:R-:W-:Y:S05]  /*21e0*/  @P0 BRA `(.L_x_64) ;  /* 0x0000000000500947 */ /* 0x000fea0003800000 */
[----:B------:R-:W-:Y:S02]  /*21f0*/  SHF.R.U32.HI R5, RZ, 0x10, R5 ;  /* 0x00000010ff057819 */ /* 0x000fe40000011605 */
[----:B------:R-:W-:-:S04]  /*2200*/  SHF.R.U32.HI R2, RZ, 0x10, R0 ;  /* 0x00000010ff027819 */ /* 0x000fc80000011600 */
[----:B------:R-:W-:-:S04]  /*2210*/  LOP3.LUT R5, R5, R2, RZ, 0xc0, !PT ;  /* 0x0000000205057212 */ /* 0x000fc800078ec0ff */
[----:B------:R-:W-:-:S13]  /*2220*/  ISETP.NE.AND P0, PT, R5, R2, PT ;  /* 0x000000020500720c */ /* 0x000fda0003f05270 */
[----:B------:R-:W-:Y:S05]  /*2230*/  @P0 BRA `(.L_x_65) ;  /* 0x0000000000300947 */ /* 0x000fea0003800000 */
[----:B------:R-:W-:Y:S01]  /*2240*/  R2UR UR4, R0 ;  /* 0x00000000000472ca */ /* 0x000fe200000e0000 */
[----:B------:R-:W-:Y:S01]  /*2250*/  VOTEU.ANY UR5, UPT, PT ;  /* 0x0000000000057886 */ /* 0x000fe200038e0100 */
[----:B------:R-:W2:Y:S01]  /*2260*/  S2R R0, SR_LANEID ;  /* 0x0000000000007919 */ /* 0x000ea20000000000 */
[----:B------:R-:W-:-:S10]  /*2270*/  UFLO.U32 UR5, UR5 ;  /* 0x00000005000572bd */ /* 0x000fd400080e0000 */
[----:B------:R-:W-:-:S06]  /*2280*/  ULOP3.LUT UR4, URZ, UR4, URZ, 0x33, !UPT ;  /* 0x00000004ff047292 */ /* 0x000fcc000f8e33ff */
[----:B------:R-:W-:-:S04]  /*2290*/  IMAD.U32 R2, RZ, RZ, UR4 ;  /* 0x00000004ff027e24 */ /* 0x000fc8000f8e00ff */
[----:B------:R-:W3:Y:S02]  /*22a0*/  REDUX UR7, R2 ;  /* 0x00000000020773c4 */ /* 0x000ee40000000000 */
[----:B------:R4:W-:Y:S01]  /*22b0*/  UTCATOMSWS.AND URZ, UR4 ;  /* 0x0000000400ff79e3 */ /* 0x0009e20008000000 */
[----:B--2---:R-:W-:Y:S01]  /*22c0*/  ISETP.EQ.U32.AND P0, PT, R0, UR5, PT ;  /* 0x0000000500007c0c */ /* 0x004fe2000bf02070 */
[----:B---3--:R-:W-:-:S12]  /*22d0*/  IMAD.U32 R0, RZ, RZ, UR7 ;  /* 0x00000007ff007e24 */ /* 0x008fd8000f8e00ff */
[----:B------:R4:W-:Y:S01]  /*22e0*/  @P0 ATOMS.AND RZ, [UR6], R0 ;  /* 0x00000000ffff098c */ /* 0x0009e2000a800006 */
[----:B------:R-:W-:Y:S05]  /*22f0*/  BRA `(.L_x_63) ;  /* 0x0000000000147947 */ /* 0x000fea0003800000 */
.L_x_65:
[----:B------:R-:W-:-:S07]  /*2300*/  MOV R2, 0x2320 ;  /* 0x0000232000027802 */ /* 0x000fce0000000f00 */
[----:B-1----:R-:W-:Y:S05]  /*2310*/  CALL.REL.NOINC `($__internal_0_$__cuda_sm10x_tcgen05_guardrail_trap_col_being_dealloced_not_returned_by_alloc) ;  /* 0x0000000000447944 */ /* 0x002fea0003c00000 */
[----:B------:R-:W-:Y:S05]  /*2320*/  BRA `(.L_x_63) ;  /* 0x0000000000087947 */ /* 0x000fea0003800000 */
.L_x_64:
[----:B------:R-:W-:-:S07]  /*2330*/  MOV R2, 0x2350 ;  /* 0x0000235000027802 */ /* 0x000fce0000000f00 */
[----:B-1----:R-:W-:Y:S05]  /*2340*/  CALL.REL.NOINC `($__internal_2_$__cuda_sm10x_tcgen05_guardrail_trap_unallocated_columns_being_dealloced) ;  /* 0x0000000000507944 */ /* 0x002fea0003c00000 */
.L_x_63:
[----:B------:R-:W-:Y:S01]  /*2350*/  NOP ;  /* 0x0000000000007918 */ /* 0x000fe20000000000 */
[----:B----4-:R-:W-:Y:S05]  /*2360*/  EXIT ;  /* 0x000000000000794d */ /* 0x010fea0003800000 */
.L_x_54:
[----:B------:R-:W2:Y:S02]  /*2370*/  SYNCS.PHASECHK.TRANS64.TRYWAIT P0, [UR8+0x1000], RZ ;  /* 0x001000ffff0075a7 */ /* 0x000ea40008001108 */
[----:B--2---:R-:W-:Y:S05]  /*2380*/  @!P0 BRA `(.L_x_54) ;  /* 0xfffffffc00f88947 */ /* 0x004fea000383ffff */
[----:B------:R-:W-:Y:S05]  /*2390*/  BRA `(.L_x_66) ;  /* 0xfffffff400687947 */ /* 0x000fea000383ffff */
.L_x_56:
[----:B------:R-:W2:Y:S02]  /*23a0*/  SYNCS.PHASECHK.TRANS64.TRYWAIT P1, [UR8+0x1010], RZ ;  /* 0x001010ffff0075a7 */ /* 0x000ea40008021108 */
[----:B--2---:R-:W-:Y:S05]  /*23b0*/  @!P1 BRA `(.L_x_56) ;  /* 0xfffffffc00f89947 */ /* 0x004fea000383ffff */
[----:B------:R-:W-:Y:S05]  /*23c0*/  BRA `(.L_x_67) ;  /* 0xfffffff400a07947 */ /* 0x000fea000383ffff */
.L_x_57:
[----:B------:R-:W3:Y:S02]  /*23d0*/  SYNCS.PHASECHK.TRANS64.TRYWAIT P0, [UR8+0x1000], R3 ;  /* 0x00100003ff0075a7 */ /* 0x000ee40008001108 */
[----:B---3--:R-:W-:Y:S05]  /*23e0*/  @!P0 BRA `(.L_x_57) ;  /* 0xfffffffc00f88947 */ /* 0x008fea000383ffff */
[----:B------:R-:W-:Y:S05]  /*23f0*/  BRA `(.L_x_68) ;  /* 0xfffffff8000c7947 */ /* 0x000fea000383ffff */
.L_x_59:
[----:B------:R-:W3:Y:S02]  /*2400*/  SYNCS.PHASECHK.TRANS64.TRYWAIT P0, [UR8+0x1010], R3 ;  /* 0x00101003ff0075a7 */ /* 0x000ee40008001108 */
[----:B---3--:R-:W-:Y:S05]  /*2410*/  @!P0 BRA `(.L_x_59) ;  /* 0xfffffffc00f88947 */ /* 0x008fea000383ffff */
[----:B------:R-:W-:Y:S05]  /*2420*/  BRA `(.L_x_69) ;  /* 0xfffffff800387947 */ /* 0x000fea000383ffff */
        .weak           $__internal_0_$__cuda_sm10x_tcgen05_guardrail_trap_col_being_dealloced_not_returned_by_alloc
        .type           $__internal_0_$__cuda_sm10x_tcgen05_guardrail_trap_col_being_dealloced_not_returned_by_alloc,@function
        .size           $__internal_0_$__cuda_sm10x_tcgen05_guardrail_trap_col_being_dealloced_not_returned_by_alloc,($__internal_1_$__cuda_sm10x_tcgen05_guardrail_trap_phase_invalid_during_alloc - $__internal_0_$__cuda_sm10x_tcgen05_guardrail_trap_col_being_dealloced_not_returned_by_alloc)
$__internal_0_$__cuda_sm10x_tcgen05_guardrail_trap_col_being_dealloced_not_returned_by_alloc:
[----:B------:R-:W-:Y:S05]  /*2430*/  BPT.TRAP 0x1 ;  /* 0x000000040000795c */ /* 0x000fea0000300000 */
[----:B------:R-:W-:-:S04]  /*2440*/  IMAD.MOV.U32 R3, RZ, RZ, 0x0 ;  /* 0x00000000ff037424 */ /* 0x000fc800078e00ff */
[----:B------:R-:W-:Y:S05]  /*2450*/  RET.REL.NODEC R2 `(gluon_tcgen05) ;  /* 0xffffffd802e87950 */ /* 0x000fea0003c3ffff */
        .weak           $__internal_1_$__cuda_sm10x_tcgen05_guardrail_trap_phase_invalid_during_alloc
        .type           $__internal_1_$__cuda_sm10x_tcgen05_guardrail_trap_phase_invalid_during_alloc,@function
        .size           $__internal_1_$__cuda_sm10x_tcgen05_guardrail_trap_phase_invalid_during_alloc,($__internal_2_$__cuda_sm10x_tcgen05_guardrail_trap_unallocated_columns_being_dealloced - $__internal_1_$__cuda_sm10x_tcgen05_guardrail_trap_phase_invalid_during_alloc)
$__internal_1_$__cuda_sm10x_tcgen05_guardrail_trap_phase_invalid_during_alloc:
[----:B------:R-:W-:Y:S05]  /*2460*/  BPT.TRAP 0x1 ;  /* 0x000000040000795c */ /* 0x000fea0000300000 */
[----:B------:R-:W-:-:S04]  /*2470*/  IMAD.MOV.U32 R3, RZ, RZ, 0x0 ;  /* 0x00000000ff037424 */ /* 0x000fc800078e00ff */
[----:B------:R-:W-:Y:S05]  /*2480*/  RET.REL.NODEC R2 `(gluon_tcgen05) ;  /* 0xffffffd802dc7950 */ /* 0x000fea0003c3ffff */
        .weak           $__internal_2_$__cuda_sm10x_tcgen05_guardrail_trap_unallocated_columns_being_dealloced
        .type           $__internal_2_$__cuda_sm10x_tcgen05_guardrail_trap_unallocated_columns_being_dealloced,@function
        .size           $__internal_2_$__cuda_sm10x_tcgen05_guardrail_trap_unallocated_columns_being_dealloced,(.L_x_73 - $__internal_2_$__cuda_sm10x_tcgen05_guardrail_trap_unallocated_columns_being_dealloced)
$__internal_2_$__cuda_sm10x_tcgen05_guardrail_trap_unallocated_columns_being_dealloced:
[----:B------:R-:W-:Y:S05]  /*2490*/  BPT.TRAP 0x1 ;  /* 0x000000040000795c */ /* 0x000fea0000300000 */
[----:B------:R-:W-:-:S04]  /*24a0*/  IMAD.MOV.U32 R3, RZ, RZ, 0x0 ;  /* 0x00000000ff037424 */ /* 0x000fc800078e00ff */
[----:B------:R-:W-:Y:S05]  /*24b0*/  RET.REL.NODEC R2 `(gluon_tcgen05) ;  /* 0xffffffd802d07950 */ /* 0x000fea0003c3ffff */
.L_x_70:
[----:B------:R-:W-:-:S00]  /*24c0*/  BRA `(.L_x_70) ;  /* 0xfffffffc00fc7947 */ /* 0x000fc0000383ffff */
[----:B------:R-:W-:-:S00]  /*24d0*/  NOP ;  /* 0x0000000000007918 */ /* 0x000fc00000000000 */
        /* <DEDUP_REMOVED lines=10> */
.L_x_73:


//--------------------- .nv.shared.gluon_tcgen05  --------------------------
	.section	.nv.shared.gluon_tcgen05,"aw",@nobits
	.sectionflags	@""
	.align	16
	.zero		1024


//--------------------- .nv.shared.reserved.0     --------------------------
	.section	.nv.shared.reserved.0,"aw",@nobits
	.align	8
	.weak		__nv_reservedSMEM_offset_0_alias
	.size		__nv_reservedSMEM_offset_0_alias, 0, 64
	.other		__nv_reservedSMEM_offset_0_alias,@"STO_CUDA_RESERVED_SHARED STV_DEFAULT"
__nv_reservedSMEM_offset_0_alias:
	.zero		0
.nv.shared.reserved.0:
	.zero		64
	.weak		__nv_reservedSMEM_allocation_phase
	.type		__nv_reservedSMEM_allocation_phase,@object
	.size		__nv_reservedSMEM_allocation_phase,(.L_0 - __nv_reservedSMEM_allocation_phase)
__nv_reservedSMEM_allocation_phase:
	.zero		1
.L_0:
	.zero		7
	.weak		__nv_reservedSMEM_devtool_atexit_pc
	.type		__nv_reservedSMEM_devtool_atexit_pc,@object
	.size		__nv_reservedSMEM_devtool_atexit_pc,(__nv_reservedSMEM_allocation_mask - __nv_reservedSMEM_devtool_atexit_pc)
__nv_reservedSMEM_devtool_atexit_pc:
	.zero		8
	.weak		__nv_reservedSMEM_allocation_mask
	.type		__nv_reservedSMEM_allocation_mask,@object
	.size		__nv_reservedSMEM_allocation_mask,(.L_2 - __nv_reservedSMEM_allocation_mask)
__nv_reservedSMEM_allocation_mask:
	.zero		4
.L_2:


//--------------------- .nv.constant0.gluon_tcgen05 --------------------------
	.section	.nv.constant0.gluon_tcgen05,"a",@progbits
	.sectionflags	@""
	.align	4
.nv.constant0.gluon_tcgen05:
	.zero		976


//--------------------- SYMBOLS --------------------------

	.type		.nv.reservedSmem.offset0,@object
	.size		.nv.reservedSmem.offset0,0x4
	.type		.nv.reservedSmem.cap,@object
	.size		.nv.reservedSmem.cap,0x4
